def attn_fwd(
    Q,
    K,
    V,
    Out,
    Lse,
    sm_scale,
    stride_qz,
    stride_qh,
    stride_qm,
    stride_qk,
    stride_kz,
    stride_kh,
    stride_kn,
    stride_kk,
    stride_vz,
    stride_vh,
    stride_vn,
    stride_vk,
    stride_oz,
    stride_oh,
    stride_om,
    stride_ok,
    seqlen_q,
    seqlen_k,
    BLOCK_M: tl.constexpr,
    BLOCK_N: tl.constexpr,
    HEAD_DIM: tl.constexpr,
    CAUSAL: tl.constexpr,
):
    start_m = tl.program_id(0)
    off_hz = tl.program_id(1)
    q_off = off_hz * stride_qh
    k_off = off_hz * stride_kh
    v_off = off_hz * stride_vh
    offs_m = start_m * BLOCK_M + tl.arange(0, BLOCK_M)
    offs_d = tl.arange(0, HEAD_DIM)
    offs_n = tl.arange(0, BLOCK_N)
    q_ptrs = Q + q_off + offs_m[:, None] * stride_qm + offs_d[None, :] * stride_qk
    k_ptrs = K + k_off + offs_d[:, None] * stride_kk + offs_n[None, :] * stride_kn
    v_ptrs = V + v_off + offs_n[:, None] * stride_vn + offs_d[None, :] * stride_vk
    m_i = tl.full([BLOCK_M], float("-inf"), dtype=tl.float32)
    l_i = tl.zeros([BLOCK_M], dtype=tl.float32) + 1.0
    acc = tl.zeros([BLOCK_M, HEAD_DIM], dtype=tl.float32)
    q = tl.load(q_ptrs)
    acc, l_i, m_i = _attn_fwd_inner(
        acc,
        l_i,
        m_i,
        q,
        k_ptrs,
        v_ptrs,
        sm_scale,
        stride_kn,
        stride_vn,
        start_m,
        seqlen_k,
        BLOCK_M,
        BLOCK_N,
        HEAD_DIM,
        CAUSAL,
    )
    acc = acc / l_i[:, None]
    lse = m_i + tl.math.log2(l_i) / 1.4426950408889634
    o_ptrs = (
        Out
        + off_hz * stride_oh
        + offs_m[:, None] * stride_om
        + offs_d[None, :] * stride_ok
    )
    tl.store(o_ptrs, acc.to(Out.dtype.element_ty))
    tl.store(Lse + off_hz * seqlen_q + offs_m, lse)

# config = {"BLOCK_M": 256, "BLOCK_N": 16, "HEAD_DIM": 256, "arch": "sm_80", "causal": true, "dtype": "fp16", "num_stages": 2, "num_warps": 16}
# arch = sm_80


// ===== COMPILED SASS (sm_80) =====

	.target	sm_80

	.elftype	@"ET_EXEC"


//--------------------- .note.nv.tkinfo           --------------------------
	.section	.note.nv.tkinfo,"",@"SHT_NOTE"
	.sectionflags	@"SHF_NOTE_NV_TKINFO"
	.tkinfo
        /*0018*/ 	.word	0x00000002
        /*0030*/ 	.string	""
        /*0030*/ 	.string	"ptxas"
        /*0030*/ 	.string	"Cuda compilation tools, release 13.0, V13.0.88"
        /*0030*/ 	.string	"Build cuda_13.0.r13.0/compiler.36424714_0"
        /*0030*/ 	.string	"-v  -suppress-debug-info  -lineinfo  -arch sm_80 "



//--------------------- .note.nv.cuinfo           --------------------------
	.section	.note.nv.cuinfo,"",@"SHT_NOTE"
	.sectionflags	@"SHF_NOTE_NV_CUINFO"
        /*0018*/ 	.short	0x0002
        /*001a*/ 	.short	0x0050
        /*001c*/ 	.short	0x0082
	.zero		2


//--------------------- .nv.info                  --------------------------
	.section	.nv.info,"",@"SHT_CUDA_INFO"
	.align	4


	//----- nvinfo : EIATTR_REGCOUNT
	.align		4
        /*0000*/ 	.byte	0x04, 0x2f
        /*0002*/ 	.short	(.L_2 - .L_1)
	.align		4
.L_1:
        /*0004*/ 	.word	index@(attn_fwd)
        /*0008*/ 	.word	0x00000040


	//----- nvinfo : EIATTR_FRAME_SIZE
	.align		4
.L_2:
        /*000c*/ 	.byte	0x04, 0x11
        /*000e*/ 	.short	(.L_4 - .L_3)
	.align		4
.L_3:
        /*0010*/ 	.word	index@(attn_fwd)
        /*0014*/ 	.word	0x00000348


	//----- nvinfo : EIATTR_MIN_STACK_SIZE
	.align		4
.L_4:
        /*0018*/ 	.byte	0x04, 0x12
        /*001a*/ 	.short	(.L_6 - .L_5)
	.align		4
.L_5:
        /*001c*/ 	.word	index@(attn_fwd)
        /*0020*/ 	.word	0x00000348
.L_6:


//--------------------- .nv.info.attn_fwd         --------------------------
	.section	.nv.info.attn_fwd,"",@"SHT_CUDA_INFO"
	.sectionflags	@""
	.align	4


	//----- nvinfo : EIATTR_CUDA_API_VERSION
	.align		4
        /*0000*/ 	.byte	0x04, 0x37
        /*0002*/ 	.short	(.L_8 - .L_7)
.L_7:
        /*0004*/ 	.word	0x00000082


	//----- nvinfo : EIATTR_SW2861232_WAR
	.align		4
.L_8:
        /*0008*/ 	.byte	0x01, 0x35
	.zero		2


	//----- nvinfo : EIATTR_PARAM_CBANK
	.align		4
        /*000c*/ 	.byte	0x04, 0x0a
        /*000e*/ 	.short	(.L_10 - .L_9)
	.align		4
.L_9:
        /*0010*/ 	.word	index@(.nv.constant0.attn_fwd)
        /*0014*/ 	.short	0x0160
        /*0016*/ 	.short	0x0088


	//----- nvinfo : EIATTR_CBANK_PARAM_SIZE
	.align		4
.L_10:
        /*0018*/ 	.byte	0x03, 0x19
        /*001a*/ 	.short	0x0088


	//----- nvinfo : EIATTR_KPARAM_INFO
	.align		4
        /*001c*/ 	.byte	0x04, 0x17
        /*001e*/ 	.short	(.L_12 - .L_11)
.L_11:
        /*0020*/ 	.word	0x00000000
        /*0024*/ 	.short	0x0019
        /*0026*/ 	.short	0x0080
        /*0028*/ 	.byte	0x00, 0xf4, 0x21, 0x00


	//----- nvinfo : EIATTR_KPARAM_INFO
	.align		4
.L_12:
        /*002c*/ 	.byte	0x04, 0x17
        /*002e*/ 	.short	(.L_14 - .L_13)
.L_13:
        /*0030*/ 	.word	0x00000000
        /*0034*/ 	.short	0x0018
        /*0036*/ 	.short	0x0078
        /*0038*/ 	.byte	0x00, 0xf4, 0x21, 0x00


	//----- nvinfo : EIATTR_KPARAM_INFO
	.align		4
.L_14:
        /*003c*/ 	.byte	0x04, 0x17
        /*003e*/ 	.short	(.L_16 - .L_15)
.L_15:
        /*0040*/ 	.word	0x00000000
        /*0044*/ 	.short	0x0017
        /*0046*/ 	.short	0x0070
        /*0048*/ 	.byte	0x00, 0xf0, 0x11, 0x00


	//----- nvinfo : EIATTR_KPARAM_INFO
	.align		4
.L_16:
        /*004c*/ 	.byte	0x04, 0x17
        /*004e*/ 	.short	(.L_18 - .L_17)
.L_17:
        /*0050*/ 	.word	0x00000000
        /*0054*/ 	.short	0x0016
        /*0056*/ 	.short	0x006c
        /*0058*/ 	.byte	0x00, 0xf0, 0x11, 0x00


	//----- nvinfo : EIATTR_KPARAM_INFO
	.align		4
.L_18:
        /*005c*/ 	.byte	0x04, 0x17
        /*005e*/ 	.short	(.L_20 - .L_19)
.L_19:
        /*0060*/ 	.word	0x00000000
        /*0064*/ 	.short	0x0015
        /*0066*/ 	.short	0x0068
        /*0068*/ 	.byte	0x00, 0xf0, 0x11, 0x00


	//----- nvinfo : EIATTR_KPARAM_INFO
	.align		4
.L_20:
        /*006c*/ 	.byte	0x04, 0x17
        /*006e*/ 	.short	(.L_22 - .L_21)
.L_21:
        /*0070*/ 	.word	0x00000000
        /*0074*/ 	.short	0x0014
        /*0076*/ 	.short	0x0064
        /*0078*/ 	.byte	0x00, 0xf0, 0x11, 0x00


	//----- nvinfo : EIATTR_KPARAM_INFO
	.align		4
.L_22:
        /*007c*/ 	.byte	0x04, 0x17
        /*007e*/ 	.short	(.L_24 - .L_23)
.L_23:
        /*0080*/ 	.word	0x00000000
        /*0084*/ 	.short	0x0013
        /*0086*/ 	.short	0x0060
        /*0088*/ 	.byte	0x00, 0xf0, 0x11, 0x00


	//----- nvinfo : EIATTR_KPARAM_INFO
	.align		4
.L_24:
        /*008c*/ 	.byte	0x04, 0x17
        /*008e*/ 	.short	(.L_26 - .L_25)
.L_25:
        /*0090*/ 	.word	0x00000000
        /*0094*/ 	.short	0x0012
        /*0096*/ 	.short	0x005c
        /*0098*/ 	.byte	0x00, 0xf0, 0x11, 0x00


	//----- nvinfo : EIATTR_KPARAM_INFO
	.align		4
.L_26:
        /*009c*/ 	.byte	0x04, 0x17
        /*009e*/ 	.short	(.L_28 - .L_27)
.L_27:
        /*00a0*/ 	.word	0x00000000
        /*00a4*/ 	.short	0x0011
        /*00a6*/ 	.short	0x0058
        /*00a8*/ 	.byte	0x00, 0xf0, 0x11, 0x00


	//----- nvinfo : EIATTR_KPARAM_INFO
	.align		4
.L_28:
        /*00ac*/ 	.byte	0x04, 0x17
        /*00ae*/ 	.short	(.L_30 - .L_29)
.L_29:
        /*00b0*/ 	.word	0x00000000
        /*00b4*/ 	.short	0x0010
        /*00b6*/ 	.short	0x0054
        /*00b8*/ 	.byte	0x00, 0xf0, 0x11, 0x00


	//----- nvinfo : EIATTR_KPARAM_INFO
	.align		4
.L_30:
        /*00bc*/ 	.byte	0x04, 0x17
        /*00be*/ 	.short	(.L_32 - .L_31)
.L_31:
        /*00c0*/ 	.word	0x00000000
        /*00c4*/ 	.short	0x000f
        /*00c6*/ 	.short	0x0050
        /*00c8*/ 	.byte	0x00, 0xf0, 0x11, 0x00


	//----- nvinfo : EIATTR_KPARAM_INFO
	.align		4
.L_32:
        /*00cc*/ 	.byte	0x04, 0x17
        /*00ce*/ 	.short	(.L_34 - .L_33)
.L_33:
        /*00d0*/ 	.word	0x00000000
        /*00d4*/ 	.short	0x000e
        /*00d6*/ 	.short	0x004c
        /*00d8*/ 	.byte	0x00, 0xf0, 0x11, 0x00


	//----- nvinfo : EIATTR_KPARAM_INFO
	.align		4
.L_34:
        /*00dc*/ 	.byte	0x04, 0x17
        /*00de*/ 	.short	(.L_36 - .L_35)
.L_35:
        /*00e0*/ 	.word	0x00000000
        /*00e4*/ 	.short	0x000d
        /*00e6*/ 	.short	0x0048
        /*00e8*/ 	.byte	0x00, 0xf0, 0x11, 0x00


	//----- nvinfo : EIATTR_KPARAM_INFO
	.align		4
.L_36:
        /*00ec*/ 	.byte	0x04, 0x17
        /*00ee*/ 	.short	(.L_38 - .L_37)
.L_37:
        /*00f0*/ 	.word	0x00000000
        /*00f4*/ 	.short	0x000c
        /*00f6*/ 	.short	0x0044
        /*00f8*/ 	.byte	0x00, 0xf0, 0x11, 0x00


	//----- nvinfo : EIATTR_KPARAM_INFO
	.align		4
.L_38:
        /*00fc*/ 	.byte	0x04, 0x17
        /*00fe*/ 	.short	(.L_40 - .L_39)
.L_39:
        /*0100*/ 	.word	0x00000000
        /*0104*/ 	.short	0x000b
        /*0106*/ 	.short	0x0040
        /*0108*/ 	.byte	0x00, 0xf0, 0x11, 0x00


	//----- nvinfo : EIATTR_KPARAM_INFO
	.align		4
.L_40:
        /*010c*/ 	.byte	0x04, 0x17
        /*010e*/ 	.short	(.L_42 - .L_41)
.L_41:
        /*0110*/ 	.word	0x00000000
        /*0114*/ 	.short	0x000a
        /*0116*/ 	.short	0x003c
        /*0118*/ 	.byte	0x00, 0xf0, 0x11, 0x00


	//----- nvinfo : EIATTR_KPARAM_INFO
	.align		4
.L_42:
        /*011c*/ 	.byte	0x04, 0x17
        /*011e*/ 	.short	(.L_44 - .L_43)
.L_43:
        /*0120*/ 	.word	0x00000000
        /*0124*/ 	.short	0x0009
        /*0126*/ 	.short	0x0038
        /*0128*/ 	.byte	0x00, 0xf0, 0x11, 0x00


	//----- nvinfo : EIATTR_KPARAM_INFO
	.align		4
.L_44:
        /*012c*/ 	.byte	0x04, 0x17
        /*012e*/ 	.short	(.L_46 - .L_45)
.L_45:
        /*0130*/ 	.word	0x00000000
        /*0134*/ 	.short	0x0008
        /*0136*/ 	.short	0x0034
        /*0138*/ 	.byte	0x00, 0xf0, 0x11, 0x00


	//----- nvinfo : EIATTR_KPARAM_INFO
	.align		4
.L_46:
        /*013c*/ 	.byte	0x04, 0x17
        /*013e*/ 	.short	(.L_48 - .L_47)
.L_47:
        /*0140*/ 	.word	0x00000000
        /*0144*/ 	.short	0x0007
        /*0146*/ 	.short	0x0030
        /*0148*/ 	.byte	0x00, 0xf0, 0x11, 0x00


	//----- nvinfo : EIATTR_KPARAM_INFO
	.align		4
.L_48:
        /*014c*/ 	.byte	0x04, 0x17
        /*014e*/ 	.short	(.L_50 - .L_49)
.L_49:
        /*0150*/ 	.word	0x00000000
        /*0154*/ 	.short	0x0006
        /*0156*/ 	.short	0x002c
        /*0158*/ 	.byte	0x00, 0xf0, 0x11, 0x00


	//----- nvinfo : EIATTR_KPARAM_INFO
	.align		4
.L_50:
        /*015c*/ 	.byte	0x04, 0x17
        /*015e*/ 	.short	(.L_52 - .L_51)
.L_51:
        /*0160*/ 	.word	0x00000000
        /*0164*/ 	.short	0x0005
        /*0166*/ 	.short	0x0028
        /*0168*/ 	.byte	0x00, 0xf0, 0x11, 0x00


	//----- nvinfo : EIATTR_KPARAM_INFO
	.align		4
.L_52:
        /*016c*/ 	.byte	0x04, 0x17
        /*016e*/ 	.short	(.L_54 - .L_53)
.L_53:
        /*0170*/ 	.word	0x00000000
        /*0174*/ 	.short	0x0004
        /*0176*/ 	.short	0x0020
        /*0178*/ 	.byte	0x00, 0xf4, 0x21, 0x00


	//----- nvinfo : EIATTR_KPARAM_INFO
	.align		4
.L_54:
        /*017c*/ 	.byte	0x04, 0x17
        /*017e*/ 	.short	(.L_56 - .L_55)
.L_55:
        /*0180*/ 	.word	0x00000000
        /*0184*/ 	.short	0x0003
        /*0186*/ 	.short	0x0018
        /*0188*/ 	.byte	0x00, 0xf4, 0x21, 0x00


	//----- nvinfo : EIATTR_KPARAM_INFO
	.align		4
.L_56:
        /*018c*/ 	.byte	0x04, 0x17
        /*018e*/ 	.short	(.L_58 - .L_57)
.L_57:
        /*0190*/ 	.word	0x00000000
        /*0194*/ 	.short	0x0002
        /*0196*/ 	.short	0x0010
        /*0198*/ 	.byte	0x00, 0xf4, 0x21, 0x00


	//----- nvinfo : EIATTR_KPARAM_INFO
	.align		4
.L_58:
        /*019c*/ 	.byte	0x04, 0x17
        /*019e*/ 	.short	(.L_60 - .L_59)
.L_59:
        /*01a0*/ 	.word	0x00000000
        /*01a4*/ 	.short	0x0001
        /*01a6*/ 	.short	0x0008
        /*01a8*/ 	.byte	0x00, 0xf4, 0x21, 0x00


	//----- nvinfo : EIATTR_KPARAM_INFO
	.align		4
.L_60:
        /*01ac*/ 	.byte	0x04, 0x17
        /*01ae*/ 	.short	(.L_62 - .L_61)
.L_61:
        /*01b0*/ 	.word	0x00000000
        /*01b4*/ 	.short	0x0000
        /*01b6*/ 	.short	0x0000
        /*01b8*/ 	.byte	0x00, 0xf4, 0x21, 0x00


	//----- nvinfo : EIATTR_MAXREG_COUNT
	.align		4
.L_62:
        /*01bc*/ 	.byte	0x03, 0x1b
        /*01be*/ 	.short	0x0080


	//----- nvinfo : EIATTR_NUM_BARRIERS
	.align		4
        /*01c0*/ 	.byte	0x02, 0x4c
        /*01c2*/ 	.byte	0x01
	.zero		1


	//----- nvinfo : EIATTR_ANNOTATIONS
	.align		4
        /*01c4*/ 	.byte	0x04, 0x55
        /*01c6*/ 	.short	(.L_64 - .L_63)


	//   ....[0]....
.L_63:
        /*01c8*/ 	.word	0x00000001
        /*01cc*/ 	.byte	0x30, 0x04, 0x00, 0x00, 0x01, 0x00, 0x00, 0x00, 0x40, 0x04, 0x00, 0x00, 0x01, 0x00, 0x00, 0x00
        /* <DEDUP_REMOVED lines=524> */
        /*229c*/ 	.byte	0xe0, 0xdc, 0x00, 0x00, 0x01, 0x00, 0x00, 0x00, 0x40, 0xdf, 0x00, 0x00


	//----- nvinfo : EIATTR_MERCURY_ISA_VERSION
	.align		4
.L_64:
        /*22a8*/ 	.byte	0x03, 0x5f
        /*22aa*/ 	.short	0x0000


	//----- nvinfo : EIATTR_COOP_GROUP_MASK_REGIDS
	.align		4
        /*22ac*/ 	.byte	0x04, 0x29
        /*22ae*/ 	.short	(.L_66 - .L_65)


	//   ....[0]....
.L_65:
        /*22b0*/ 	.word	0xffffffff


	//   ....[1]....
        /*22b4*/ 	.word	0xffffffff


	//   ....[2]....
        /*22b8*/ 	.word	0xffffffff


	//   ....[3]....
        /*22bc*/ 	.word	0xffffffff


	//   ....[4]....
        /*22c0*/ 	.word	0xffffffff


	//   ....[5]....
        /*22c4*/ 	.word	0xffffffff


	//   ....[6]....
        /*22c8*/ 	.word	0xffffffff


	//   ....[7]....
        /*22cc*/ 	.word	0xffffffff


	//----- nvinfo : EIATTR_COOP_GROUP_INSTR_OFFSETS
	.align		4
.L_66:
        /*22d0*/ 	.byte	0x04, 0x28
        /*22d2*/ 	.short	(.L_68 - .L_67)


	//   ....[0]....
.L_67:
        /*22d4*/ 	.word	0x000059c0


	//   ....[1]....
        /*22d8*/ 	.word	0x00005a40


	//   ....[2]....
        /*22dc*/ 	.word	0x00005c80


	//   ....[3]....
        /*22e0*/ 	.word	0x00005ca0


	//   ....[4]....
        /*22e4*/ 	.word	0x00007380


	//   ....[5]....
        /*22e8*/ 	.word	0x00007390


	//   ....[6]....
        /*22ec*/ 	.word	0x00007420


	//   ....[7]....
        /*22f0*/ 	.word	0x00007430


	//----- nvinfo : EIATTR_EXIT_INSTR_OFFSETS
	.align		4
.L_68:
        /*22f4*/ 	.byte	0x04, 0x1c
        /*22f6*/ 	.short	(.L_70 - .L_69)


	//   ....[0]....
.L_69:
        /*22f8*/ 	.word	0x0000df30


	//   ....[1]....
        /*22fc*/ 	.word	0x0000e020


	//----- nvinfo : EIATTR_REQNTID
	.align		4
.L_70:
        /*2300*/ 	.byte	0x04, 0x10
        /*2302*/ 	.short	(.L_72 - .L_71)
.L_71:
        /*2304*/ 	.word	0x00000200
        /*2308*/ 	.word	0x00000001
        /*230c*/ 	.word	0x00000001
.L_72:


//--------------------- .nv.callgraph             --------------------------
	.section	.nv.callgraph,"",@"SHT_CUDA_CALLGRAPH"
	.align	4
	.sectionentsize	8
	.align		4
        /*0000*/ 	.word	0x00000000
	.align		4
        /*0004*/ 	.word	0xffffffff
	.align		4
        /*0008*/ 	.word	0x00000000
	.align		4
        /*000c*/ 	.word	0xfffffffe
	.align		4
        /*0010*/ 	.word	0x00000000
	.align		4
        /*0014*/ 	.word	0xfffffffd
	.align		4
        /*0018*/ 	.word	0x00000000
	.align		4
        /*001c*/ 	.word	0xfffffffc


//--------------------- .nv.rel.action            --------------------------
	.section	.nv.rel.action,"",@"SHT_CUDA_RELOCINFO"
	.align	8
	.sectionentsize	8
        /*0000*/ 	.byte	0x73, 0x00, 0x00, 0x00, 0x00, 0x00, 0x00, 0x00, 0x00, 0x00, 0x00, 0x11, 0x25, 0x00, 0x05, 0x36


//--------------------- .nv.constant4             --------------------------
	.section	.nv.constant4,"a",@progbits
	.align	8
	.align		8
.nv.constant4:
        /*0000*/ 	.dword	_$_str


//--------------------- .nv.constant0.attn_fwd    --------------------------
	.section	.nv.constant0.attn_fwd,"a",@progbits
	.sectionflags	@""
	.align	4
.nv.constant0.attn_fwd:
	.zero		488


//--------------------- .text.attn_fwd            --------------------------
	.section	.text.attn_fwd,"ax",@progbits
	.sectioninfo	@"SHI_REGISTERS=64"
	.align	128
        .global         attn_fwd
        .type           attn_fwd,@function
        .size           attn_fwd,(.L_x_4 - attn_fwd)
        .other          attn_fwd,@"STO_CUDA_ENTRY STV_DEFAULT"
attn_fwd:
.text.attn_fwd:
[----:B------:R-:W-:Y:S02]  /*0000*/  IMAD.MOV.U32 R1, RZ, RZ, c[0x0][0x28] ;  /* 0x00000a00ff017624 */ /* 0x000fe400078e00ff */
[----:B------:R-:W0:Y:S01]  /*0010*/  S2R R2, SR_CTAID.X ;  /* 0x0000000000027919 */ /* 0x000e220000002500 */
[----:B------:R-:W-:Y:S01]  /*0020*/  IMAD.MOV.U32 R38, RZ, RZ, c[0x0][0x198] ;  /* 0x00006600ff267624 */ /* 0x000fe200078e00ff */
[----:B------:R-:W-:Y:S01]  /*0030*/  ULDC.64 UR6, c[0x0][0x118] ;  /* 0x0000460000067ab9 */ /* 0x000fe20000000a00 */
[----:B------:R-:W-:Y:S01]  /*0040*/  IADD3 R1, R1, -0x348, RZ ;  /* 0xfffffcb801017810 */ /* 0x000fe20007ffe0ff */
[----:B------:R-:W0:Y:S04]  /*0050*/  S2R R3, SR_TID.X ;  /* 0x0000000000037919 */ /* 0x000e280000002100 */
[----:B------:R-:W1:Y:S01]  /*0060*/  S2R R0, SR_CTAID.Y ;  /* 0x0000000000007919 */ /* 0x000e620000002600 */
[----:B0-----:R-:W-:Y:S02]  /*0070*/  PRMT R2, R3, 0x6540, R2 ;  /* 0x0000654003027816 */ /* 0x001fe40000000002 */
[----:B------:R-:W-:Y:S01]  /*0080*/  SHF.R.U32.HI R3, RZ, 0x8, R3 ;  /* 0x00000008ff037819 */ /* 0x000fe20000011603 */
[----:B-1----:R-:W-:-:S02]  /*0090*/  IMAD R0, R0, c[0x0][0x190], RZ ;  /* 0x0000640000007a24 */ /* 0x002fc400078e02ff */
[----:B------:R-:W-:Y:S01]  /*00a0*/  IMAD R2, R2, c[0x0][0x194], RZ ;  /* 0x0000650002027a24 */ /* 0x000fe200078e02ff */
[----:B------:R-:W-:Y:S01]  /*00b0*/  SGXT.U32 R4, R3, 0x1 ;  /* 0x000000010304781a */ /* 0x000fe20000000000 */
[----:B------:R-:W-:Y:S02]  /*00c0*/  IMAD.SHL.U32 R32, R0, 0x2, RZ ;  /* 0x0000000200207824 */ /* 0x000fe400078e00ff */
[----:B------:R-:W-:Y:S02]  /*00d0*/  IMAD.SHL.U32 R3, R2, 0x2, RZ ;  /* 0x0000000202037824 */ /* 0x000fe400078e00ff */
[----:B------:R-:W-:Y:S02]  /*00e0*/  IMAD R5, R4, c[0x0][0x198], RZ ;  /* 0x0000660004057a24 */ /* 0x000fe400078e02ff */
[----:B------:R-:W-:Y:S01]  /*00f0*/  IMAD.HI R27, R0, 0x2, RZ ;  /* 0x00000002001b7827 */ /* 0x000fe200078e02ff */
[----:B------:R-:W-:-:S03]  /*0100*/  IADD3 R32, P0, P1, R3, c[0x0][0x160], R32 ;  /* 0x0000580003207a10 */ /* 0x000fc6000791e020 */
[----:B------:R-:W-:-:S04]  /*0110*/  IMAD.HI R2, R2, 0x2, RZ ;  /* 0x0000000202027827 */ /* 0x000fc800078e02ff */
[----:B------:R-:W-:Y:S01]  /*0120*/  IMAD R7, R38, 0x2, R5 ;  /* 0x0000000226077824 */ /* 0x000fe200078e0205 */
[----:B------:R-:W-:Y:S02]  /*0130*/  IADD3.X R27, R2, c[0x0][0x164], R27, P0, P1 ;  /* 0x00005900021b7a10 */ /* 0x000fe400007e241b */
[-C--:B------:R-:W-:Y:S02]  /*0140*/  LEA R2, P0, R5, R32.reuse, 0x1 ;  /* 0x0000002005027211 */ /* 0x080fe400078008ff */
[-C--:B------:R-:W-:Y:S02]  /*0150*/  LEA R4, P1, R7, R32.reuse, 0x1 ;  /* 0x0000002007047211 */ /* 0x080fe400078208ff */
[C---:B------:R-:W-:Y:S02]  /*0160*/  LEA R9, R38.reuse, R7, 0x1 ;  /* 0x0000000726097211 */ /* 0x040fe400078e08ff */
[-C--:B------:R-:W-:Y:S02]  /*0170*/  LEA.HI.X.SX32 R3, R5, R27.reuse, 0x1, P0 ;  /* 0x0000001b05037211 */ /* 0x080fe400000f0eff */
[-C--:B------:R-:W-:Y:S01]  /*0180*/  LEA.HI.X.SX32 R5, R7, R27.reuse, 0x1, P1 ;  /* 0x0000001b07057211 */ /* 0x080fe200008f0eff */
[C---:B------:R-:W-:Y:S01]  /*0190*/  IMAD R11, R38.reuse, 0x2, R9 ;  /* 0x00000002260b7824 */ /* 0x040fe200078e0209 */
[CC--:B------:R-:W-:Y:S01]  /*01a0*/  LEA R6, P0, R9.reuse, R32.reuse, 0x1 ;  /* 0x0000002009067211 */ /* 0x0c0fe200078008ff */
[----:B------:R0:W2:Y:S02]  /*01b0*/  LDG.E.U16 R16, [R2.64] ;  /* 0x0000000602107981 */ /* 0x0000a4000c1e1500 */
[C---:B------:R-:W-:Y:S01]  /*01c0*/  IMAD R13, R38.reuse, 0x2, R11 ;  /* 0x00000002260d7824 */ /* 0x040fe200078e020b */
[-C--:B------:R-:W-:Y:S01]  /*01d0*/  LEA.HI.X.SX32 R7, R9, R27.reuse, 0x1, P0 ;  /* 0x0000001b09077211 */ /* 0x080fe200000f0eff */
[----:B------:R1:W3:Y:S01]  /*01e0*/  LDG.E.U16 R0, [R4.64] ;  /* 0x0000000604007981 */ /* 0x0002e2000c1e1500 */
[-C--:B------:R-:W-:Y:S01]  /*01f0*/  LEA R8, P0, R11, R32.reuse, 0x1 ;  /* 0x000000200b087211 */ /* 0x080fe200078008ff */
[----:B------:R-:W-:Y:S01]  /*0200*/  IMAD R15, R38, 0x2, R13 ;  /* 0x00000002260f7824 */ /* 0x000fe200078e020d */
[----:B------:R-:W-:Y:S01]  /*0210*/  LEA R10, P1, R13, R32, 0x1 ;  /* 0x000000200d0a7211 */ /* 0x000fe200078208ff */
[----:B------:R4:W5:Y:S01]  /*0220*/  LDG.E.U16 R18, [R6.64] ;  /* 0x0000000606127981 */ /* 0x000962000c1e1500 */
[----:B------:R-:W-:-:S02]  /*0230*/  LEA.HI.X.SX32 R9, R11, R27, 0x1, P0 ;  /* 0x0000001b0b097211 */ /* 0x000fc400000f0eff */
[----:B------:R-:W-:-:S03]  /*0240*/  LEA.HI.X.SX32 R11, R13, R27, 0x1, P1 ;  /* 0x0000001b0d0b7211 */ /* 0x000fc600008f0eff */
[----:B------:R0:W5:Y:S01]  /*0250*/  LDG.E.U16 R21, [R8.64] ;  /* 0x0000000608157981 */ /* 0x000162000c1e1500 */
[----:B------:R-:W-:-:S03]  /*0260*/  LEA R12, P0, R15, R32, 0x1 ;  /* 0x000000200f0c7211 */ /* 0x000fc600078008ff */
[----:B------:R1:W5:Y:S01]  /*0270*/  LDG.E.U16 R20, [R10.64] ;  /* 0x000000060a147981 */ /* 0x000362000c1e1500 */
[----:B------:R-:W-:-:S05]  /*0280*/  LEA.HI.X.SX32 R13, R15, R27, 0x1, P0 ;  /* 0x0000001b0f0d7211 */ /* 0x000fca00000f0eff */
[----:B------:R4:W5:Y:S01]  /*0290*/  LDG.E.U16 R14, [R12.64] ;  /* 0x000000060c0e7981 */ /* 0x000962000c1e1500 */
[----:B0-----:R-:W-:-:S04]  /*02a0*/  IMAD R3, R38, 0x2, R15 ;  /* 0x0000000226037824 */ /* 0x001fc800078e020f */
[----:B-1----:R-:W-:Y:S01]  /*02b0*/  IMAD R5, R38, 0x2, R3 ;  /* 0x0000000226057824 */ /* 0x002fe200078e0203 */
[----:B------:R-:W-:-:S04]  /*02c0*/  LEA R2, P0, R3, R32, 0x1 ;  /* 0x0000002003027211 */ /* 0x000fc800078008ff */
[C---:B------:R-:W-:Y:S02]  /*02d0*/  LEA R15, R38.reuse, R5, 0x1 ;  /* 0x00000005260f7211 */ /* 0x040fe400078e08ff */
[-C--:B------:R-:W-:Y:S02]  /*02e0*/  LEA.HI.X.SX32 R3, R3, R27.reuse, 0x1, P0 ;  /* 0x0000001b03037211 */ /* 0x080fe400000f0eff */
[-C--:B------:R-:W-:Y:S01]  /*02f0*/  LEA R4, P0, R5, R32.reuse, 0x1 ;  /* 0x0000002005047211 */ /* 0x080fe200078008ff */
[C---:B------:R-:W-:Y:S01]  /*0300*/  IMAD R17, R38.reuse, 0x2, R15 ;  /* 0x0000000226117824 */ /* 0x040fe200078e020f */
[-C--:B----4-:R-:W-:Y:S01]  /*0310*/  LEA R6, P1, R15, R32.reuse, 0x1 ;  /* 0x000000200f067211 */ /* 0x090fe200078208ff */
[----:B------:R0:W4:Y:S01]  /*0320*/  LDG.E.U16 R24, [R2.64] ;  /* 0x0000000602187981 */ /* 0x000122000c1e1500 */
[----:B------:R-:W-:Y:S01]  /*0330*/  LEA.HI.X.SX32 R5, R5, R27, 0x1, P0 ;  /* 0x0000001b05057211 */ /* 0x000fe200000f0eff */
[----:B------:R-:W-:Y:S01]  /*0340*/  IMAD R11, R38, 0x2, R17 ;  /* 0x00000002260b7824 */ /* 0x000fe200078e0211 */
[----:B------:R-:W-:-:S02]  /*0350*/  LEA R8, P0, R17, R32, 0x1 ;  /* 0x0000002011087211 */ /* 0x000fc400078008ff */
[-C--:B------:R-:W-:Y:S01]  /*0360*/  LEA.HI.X.SX32 R7, R15, R27.reuse, 0x1, P1 ;  /* 0x0000001b0f077211 */ /* 0x080fe200008f0eff */
[C---:B------:R-:W-:Y:S01]  /*0370*/  IMAD R13, R38.reuse, 0x2, R11 ;  /* 0x00000002260d7824 */ /* 0x040fe200078e020b */
[-C--:B------:R-:W-:Y:S01]  /*0380*/  LEA.HI.X.SX32 R9, R17, R27.reuse, 0x1, P0 ;  /* 0x0000001b11097211 */ /* 0x080fe200000f0eff */
[----:B------:R1:W4:Y:S01]  /*0390*/  LDG.E.U16 R23, [R4.64] ;  /* 0x0000000604177981 */ /* 0x000322000c1e1500 */
[CC--:B------:R-:W-:Y:S01]  /*03a0*/  LEA R10, P0, R11.reuse, R32.reuse, 0x1 ;  /* 0x000000200b0a7211 */ /* 0x0c0fe200078008ff */
[C---:B------:R-:W-:Y:S02]  /*03b0*/  IMAD R15, R38.reuse, 0x2, R13 ;  /* 0x00000002260f7824 */ /* 0x040fe400078e020d */
[----:B------:R2:W4:Y:S01]  /*03c0*/  LDG.E.U16 R6, [R6.64] ;  /* 0x0000000606067981 */ /* 0x000522000c1e1500 */
[----:B------:R-:W-:Y:S01]  /*03d0*/  LEA.HI.X.SX32 R11, R11, R27, 0x1, P0 ;  /* 0x0000001b0b0b7211 */ /* 0x000fe200000f0eff */
[----:B0-----:R-:W-:Y:S01]  /*03e0*/  IMAD R3, R38, 0x2, R15 ;  /* 0x0000000226037824 */ /* 0x001fe200078e020f */
[----:B------:R-:W-:-:S03]  /*03f0*/  LEA R12, P0, R13, R32, 0x1 ;  /* 0x000000200d0c7211 */ /* 0x000fc600078008ff */
[----:B------:R0:W4:Y:S01]  /*0400*/  LDG.E.U16 R22, [R10.64] ;  /* 0x000000060a167981 */ /* 0x000122000c1e1500 */
[----:B------:R-:W-:Y:S02]  /*0410*/  LEA.HI.X.SX32 R13, R13, R27, 0x1, P0 ;  /* 0x0000001b0d0d7211 */ /* 0x000fe400000f0eff */
[----:B-1----:R-:W-:Y:S01]  /*0420*/  LEA R5, R38, R3, 0x1 ;  /* 0x0000000326057211 */ /* 0x002fe200078e08ff */
[----:B--2---:R-:W-:Y:S04]  /*0430*/  STL [R1+0xc4], R16 ;  /* 0x0000c41001007387 */ /* 0x004fe80000100800 */
[----:B---3--:R1:W-:Y:S04]  /*0440*/  STL [R1+0xc0], R0 ;  /* 0x0000c00001007387 */ /* 0x0083e80000100800 */
[----:B-----5:R2:W-:Y:S04]  /*0450*/  STL [R1+0x104], R18 ;  /* 0x0001041201007387 */ /* 0x0205e80000100800 */
[----:B-1----:R1:W3:Y:S01]  /*0460*/  LDG.E.U16 R0, [R8.64] ;  /* 0x0000000608007981 */ /* 0x0022e2000c1e1500 */
[----:B------:R-:W-:-:S02]  /*0470*/  LEA R16, P1, R15, R32, 0x1 ;  /* 0x000000200f107211 */ /* 0x000fc400078208ff */
[-C--:B--2---:R-:W-:Y:S02]  /*0480*/  LEA R18, P0, R3, R32.reuse, 0x1 ;  /* 0x0000002003127211 */ /* 0x084fe400078008ff */
[-C--:B------:R-:W-:Y:S02]  /*0490*/  LEA.HI.X.SX32 R17, R15, R27.reuse, 0x1, P1 ;  /* 0x0000001b0f117211 */ /* 0x080fe400008f0eff */
[----:B------:R-:W-:Y:S01]  /*04a0*/  LEA.HI.X.SX32 R19, R3, R27, 0x1, P0 ;  /* 0x0000001b03137211 */ /* 0x000fe200000f0eff */
[----:B------:R2:W-:Y:S04]  /*04b0*/  STL [R1+0x124], R21 ;  /* 0x0001241501007387 */ /* 0x0005e80000100800 */
[----:B------:R5:W-:Y:S04]  /*04c0*/  STL [R1+0xb4], R20 ;  /* 0x0000b41401007387 */ /* 0x000be80000100800 */
[----:B--2---:R2:W3:Y:S04]  /*04d0*/  LDG.E.U16 R21, [R12.64] ;  /* 0x000000060c157981 */ /* 0x0044e8000c1e1500 */
[----:B-----5:R5:W3:Y:S01]  /*04e0*/  LDG.E.U16 R20, [R16.64] ;  /* 0x0000000610147981 */ /* 0x020ae2000c1e1500 */
[----:B------:R-:W-:Y:S01]  /*04f0*/  LEA R4, P0, R5, R32, 0x1 ;  /* 0x0000002005047211 */ /* 0x000fe200078008ff */
[----:B------:R-:W-:-:S02]  /*0500*/  IMAD R3, R38, 0x2, R5 ;  /* 0x0000000226037824 */ /* 0x000fc400078e0205 */
[----:B-----5:R5:W3:Y:S01]  /*0510*/  LDG.E.U16 R16, [R18.64] ;  /* 0x0000000612107981 */ /* 0x020ae2000c1e1500 */
[----:B------:R-:W-:-:S03]  /*0520*/  LEA.HI.X.SX32 R5, R5, R27, 0x1, P0 ;  /* 0x0000001b05057211 */ /* 0x000fc600000f0eff */
[----:B------:R0:W-:Y:S04]  /*0530*/  STL [R1+0xb0], R14 ;  /* 0x0000b00e01007387 */ /* 0x0001e80000100800 */
[----:B-----5:R5:W3:Y:S01]  /*0540*/  LDG.E.U16 R18, [R4.64] ;  /* 0x0000000604127981 */ /* 0x020ae2000c1e1500 */
[----:B0-----:R-:W-:-:S04]  /*0550*/  LEA R14, P0, R3, R32, 0x1 ;  /* 0x00000020030e7211 */ /* 0x001fc800078008ff */
[----:B------:R-:W-:-:S05]  /*0560*/  LEA.HI.X.SX32 R15, R3, R27, 0x1, P0 ;  /* 0x0000001b030f7211 */ /* 0x000fca00000f0eff */
[----:B------:R-:W3:Y:S01]  /*0570*/  LDG.E.U16 R14, [R14.64] ;  /* 0x000000060e0e7981 */ /* 0x000ee2000c1e1500 */
[----:B------:R-:W-:-:S04]  /*0580*/  IMAD R7, R38, 0x2, R3 ;  /* 0x0000000226077824 */ /* 0x000fc800078e0203 */
[----:B-1----:R-:W-:Y:S01]  /*0590*/  IMAD R9, R38, 0x2, R7 ;  /* 0x0000000226097824 */ /* 0x002fe200078e0207 */
[----:B------:R-:W-:-:S04]  /*05a0*/  LEA R2, P1, R7, R32, 0x1 ;  /* 0x0000002007027211 */ /* 0x000fc800078208ff */
[-C--:B------:R-:W-:Y:S01]  /*05b0*/  LEA.HI.X.SX32 R3, R7, R27.reuse, 0x1, P1 ;  /* 0x0000001b07037211 */ /* 0x080fe200008f0eff */
[C---:B------:R-:W-:Y:S01]  /*05c0*/  IMAD R7, R38.reuse, 0x2, R9 ;  /* 0x0000000226077824 */ /* 0x040fe200078e0209 */
[CC--:B--2---:R-:W-:Y:S01]  /*05d0*/  LEA R12, P0, R9.reuse, R32.reuse, 0x1 ;  /* 0x00000020090c7211 */ /* 0x0c4fe200078008ff */
[----:B----4-:R-:W-:Y:S03]  /*05e0*/  STL [R1+0x100], R24 ;  /* 0x0001001801007387 */ /* 0x010fe60000100800 */
[-C--:B------:R-:W-:Y:S01]  /*05f0*/  LEA.HI.X.SX32 R13, R9, R27.reuse, 0x1, P0 ;  /* 0x0000001b090d7211 */ /* 0x080fe200000f0eff */
[C---:B------:R-:W-:Y:S01]  /*0600*/  IMAD R9, R38.reuse, 0x2, R7 ;  /* 0x0000000226097824 */ /* 0x040fe200078e0207 */
[C---:B------:R-:W-:Y:S01]  /*0610*/  LEA R10, P0, R7.reuse, R32, 0x1 ;  /* 0x00000020070a7211 */ /* 0x040fe200078008ff */
[----:B------:R-:W-:Y:S03]  /*0620*/  STL [R1+0x120], R23 ;  /* 0x0001201701007387 */ /* 0x000fe60000100800 */
[----:B------:R-:W-:Y:S01]  /*0630*/  LEA.HI.X.SX32 R11, R7, R27, 0x1, P0 ;  /* 0x0000001b070b7211 */ /* 0x000fe200000f0eff */
[----:B------:R0:W-:Y:S01]  /*0640*/  STL [R1+0xa4], R6 ;  /* 0x0000a40601007387 */ /* 0x0001e20000100800 */
[----:B------:R-:W-:-:S03]  /*0650*/  LEA R7, R38, R9, 0x1 ;  /* 0x0000000926077211 */ /* 0x000fc600078e08ff */
[----:B------:R1:W2:Y:S01]  /*0660*/  LDG.E.U16 R19, [R2.64] ;  /* 0x0000000602137981 */ /* 0x0002a2000c1e1500 */
[-C--:B------:R-:W-:Y:S01]  /*0670*/  LEA R8, P0, R9, R32.reuse, 0x1 ;  /* 0x0000002009087211 */ /* 0x080fe200078008ff */
[C---:B-----5:R-:W-:Y:S02]  /*0680*/  IMAD R5, R38.reuse, 0x2, R7 ;  /* 0x0000000226057824 */ /* 0x060fe400078e0207 */
[----:B------:R4:W5:Y:S01]  /*0690*/  LDG.E.U16 R17, [R10.64] ;  /* 0x000000060a117981 */ /* 0x000962000c1e1500 */
[-C--:B0-----:R-:W-:Y:S02]  /*06a0*/  LEA R6, P1, R7, R32.reuse, 0x1 ;  /* 0x0000002007067211 */ /* 0x081fe400078208ff */
[-C--:B------:R-:W-:Y:S02]  /*06b0*/  LEA.HI.X.SX32 R9, R9, R27.reuse, 0x1, P0 ;  /* 0x0000001b09097211 */ /* 0x080fe400000f0eff */
[----:B------:R-:W-:Y:S02]  /*06c0*/  LEA.HI.X.SX32 R7, R7, R27, 0x1, P1 ;  /* 0x0000001b07077211 */ /* 0x000fe400008f0eff */
[----:B------:R-:W-:Y:S01]  /*06d0*/  LEA R4, P0, R5, R32, 0x1 ;  /* 0x0000002005047211 */ /* 0x000fe200078008ff */
[----:B-1----:R-:W-:-:S02]  /*06e0*/  IMAD R3, R38, 0x2, R5 ;  /* 0x0000000226037824 */ /* 0x002fc400078e0205 */
[----:B----4-:R0:W4:Y:S01]  /*06f0*/  LDG.E.U16 R10, [R6.64] ;  /* 0x00000006060a7981 */ /* 0x010122000c1e1500 */
[----:B------:R-:W-:Y:S02]  /*0700*/  LEA.HI.X.SX32 R5, R5, R27, 0x1, P0 ;  /* 0x0000001b05057211 */ /* 0x000fe400000f0eff */
[----:B------:R-:W-:Y:S01]  /*0710*/  LEA R2, P0, R3, R32, 0x1 ;  /* 0x0000002003027211 */ /* 0x000fe200078008ff */
[----:B---3--:R1:W-:Y:S04]  /*0720*/  STL [R1+0xa0], R0 ;  /* 0x0000a00001007387 */ /* 0x0083e80000100800 */
[----:B-1----:R1:W3:Y:S04]  /*0730*/  LDG.E.U16 R0, [R12.64] ;  /* 0x000000060c007981 */ /* 0x0022e8000c1e1500 */
[----:B------:R-:W-:Y:S04]  /*0740*/  STL [R1+0xfc], R22 ;  /* 0x0000fc1601007387 */ /* 0x000fe80000100800 */
[----:B-1----:R1:W4:Y:S04]  /*0750*/  LDG.E.U16 R12, [R8.64] ;  /* 0x00000006080c7981 */ /* 0x002328000c1e1500 */
[----:B------:R-:W-:Y:S04]  /*0760*/  STL [R1+0x11c], R21 ;  /* 0x00011c1501007387 */ /* 0x000fe80000100800 */
[----:B------:R-:W-:Y:S04]  /*0770*/  STL [R1+0x94], R20 ;  /* 0x0000941401007387 */ /* 0x000fe80000100800 */
[----:B------:R0:W-:Y:S01]  /*0780*/  STL [R1+0x90], R16 ;  /* 0x0000901001007387 */ /* 0x0001e20000100800 */
[----:B------:R-:W-:-:S03]  /*0790*/  IMAD R13, R38, 0x2, R3 ;  /* 0x00000002260d7824 */ /* 0x000fc600078e0203 */
[----:B0-----:R0:W4:Y:S01]  /*07a0*/  LDG.E.U16 R16, [R4.64] ;  /* 0x0000000604107981 */ /* 0x001122000c1e1500 */
[-C--:B------:R-:W-:Y:S02]  /*07b0*/  LEA.HI.X.SX32 R3, R3, R27.reuse, 0x1, P0 ;  /* 0x0000001b03037211 */ /* 0x080fe400000f0eff */
[C---:B0-----:R-:W-:Y:S01]  /*07c0*/  LEA R4, P0, R13.reuse, R32, 0x1 ;  /* 0x000000200d047211 */ /* 0x041fe200078008ff */
[----:B------:R0:W-:Y:S03]  /*07d0*/  STL [R1+0xf4], R18 ;  /* 0x0000f41201007387 */ /* 0x0001e60000100800 */
[----:B------:R-:W-:Y:S01]  /*07e0*/  LEA.HI.X.SX32 R5, R13, R27, 0x1, P0 ;  /* 0x0000001b0d057211 */ /* 0x000fe200000f0eff */
[----:B------:R1:W-:Y:S04]  /*07f0*/  STL [R1+0x118], R14 ;  /* 0x0001180e01007387 */ /* 0x0003e80000100800 */
[----:B0-----:R0:W4:Y:S04]  /*0800*/  LDG.E.U16 R18, [R2.64] ;  /* 0x0000000602127981 */ /* 0x001128000c1e1500 */
[----:B-1----:R1:W4:Y:S01]  /*0810*/  LDG.E.U16 R14, [R4.64] ;  /* 0x00000006040e7981 */ /* 0x002322000c1e1500 */
[----:B------:R-:W-:-:S04]  /*0820*/  IMAD R15, R38, 0x2, R13 ;  /* 0x00000002260f7824 */ /* 0x000fc800078e020d */
[----:B------:R-:W-:Y:S01]  /*0830*/  IMAD R11, R38, 0x2, R15 ;  /* 0x00000002260b7824 */ /* 0x000fe200078e020f */
[----:B------:R-:W-:-:S04]  /*0840*/  LEA R6, P1, R15, R32, 0x1 ;  /* 0x000000200f067211 */ /* 0x000fc800078208ff */
[----:B------:R-:W-:Y:S02]  /*0850*/  LEA.HI.X.SX32 R7, R15, R27, 0x1, P1 ;  /* 0x0000001b0f077211 */ /* 0x000fe400008f0eff */
[CC--:B0-----:R-:W-:Y:S02]  /*0860*/  LEA R2, P0, R11.reuse, R32.reuse, 0x1 ;  /* 0x000000200b027211 */ /* 0x0c1fe400078008ff */
[C---:B------:R-:W-:Y:S01]  /*0870*/  LEA R9, R38.reuse, R11, 0x1 ;  /* 0x0000000b26097211 */ /* 0x040fe200078e08ff */
[----:B------:R0:W4:Y:S01]  /*0880*/  LDG.E.U16 R8, [R6.64] ;  /* 0x0000000606087981 */ /* 0x000122000c1e1500 */
[-C--:B------:R-:W-:Y:S02]  /*0890*/  LEA.HI.X.SX32 R3, R11, R27.reuse, 0x1, P0 ;  /* 0x0000001b0b037211 */ /* 0x080fe400000f0eff */
[C---:B-1----:R-:W-:Y:S01]  /*08a0*/  LEA R4, P0, R9.reuse, R32, 0x1 ;  /* 0x0000002009047211 */ /* 0x042fe200078008ff */
[C---:B------:R-:W-:Y:S01]  /*08b0*/  IMAD R11, R38.reuse, 0x2, R9 ;  /* 0x00000002260b7824 */ /* 0x040fe200078e0209 */
[----:B--2---:R-:W-:Y:S02]  /*08c0*/  STL [R1+0x84], R19 ;  /* 0x0000841301007387 */ /* 0x004fe40000100800 */
[----:B------:R-:W-:Y:S01]  /*08d0*/  LEA.HI.X.SX32 R5, R9, R27, 0x1, P0 ;  /* 0x0000001b09057211 */ /* 0x000fe200000f0eff */
[----:B------:R-:W-:-:S04]  /*08e0*/  IMAD R9, R38, 0x2, R11 ;  /* 0x0000000226097824 */ /* 0x000fc800078e020b */
[----:B------:R-:W-:Y:S01]  /*08f0*/  IMAD R13, R38, 0x2, R9 ;  /* 0x00000002260d7824 */ /* 0x000fe200078e0209 */
[----:B0-----:R-:W-:-:S04]  /*0900*/  LEA R6, P1, R9, R32, 0x1 ;  /* 0x0000002009067211 */ /* 0x001fc800078208ff */
[----:B------:R-:W-:Y:S01]  /*0910*/  LEA.HI.X.SX32 R7, R9, R27, 0x1, P1 ;  /* 0x0000001b09077211 */ /* 0x000fe200008f0eff */
[----:B------:R-:W-:Y:S01]  /*0920*/  IMAD R9, R38, 0x2, R13 ;  /* 0x0000000226097824 */ /* 0x000fe200078e020d */
[----:B---3--:R0:W-:Y:S04]  /*0930*/  STL [R1+0x80], R0 ;  /* 0x0000800001007387 */ /* 0x0081e80000100800 */
[----:B-----5:R1:W-:Y:S04]  /*0940*/  STL [R1+0xf0], R17 ;  /* 0x0000f01101007387 */ /* 0x0203e80000100800 */
[----:B0-----:R0:W2:Y:S04]  /*0950*/  LDG.E.U16 R0, [R2.64] ;  /* 0x0000000602007981 */ /* 0x0010a8000c1e1500 */
[----:B-1----:R1:W3:Y:S01]  /*0960*/  LDG.E.U16 R17, [R4.64] ;  /* 0x0000000604117981 */ /* 0x0022e2000c1e1500 */
[----:B0-----:R-:W-:-:S04]  /*0970*/  LEA R2, P0, R11, R32, 0x1 ;  /* 0x000000200b027211 */ /* 0x001fc800078008ff */
[-C--:B------:R-:W-:Y:S02]  /*0980*/  LEA.HI.X.SX32 R3, R11, R27.reuse, 0x1, P0 ;  /* 0x0000001b0b037211 */ /* 0x080fe400000f0eff */
[CC--:B-1----:R-:W-:Y:S01]  /*0990*/  LEA R4, P0, R13.reuse, R32.reuse, 0x1 ;  /* 0x000000200d047211 */ /* 0x0c2fe200078008ff */
[----:B----4-:R0:W-:Y:S03]  /*09a0*/  STL [R1+0x114], R12 ;  /* 0x0001140c01007387 */ /* 0x0101e60000100800 */
[----:B------:R-:W-:Y:S01]  /*09b0*/  LEA.HI.X.SX32 R5, R13, R27, 0x1, P0 ;  /* 0x0000001b0d057211 */ /* 0x000fe200000f0eff */
[----:B------:R1:W-:Y:S04]  /*09c0*/  STL [R1+0x74], R10 ;  /* 0x0000740a01007387 */ /* 0x0003e80000100800 */
[----:B0-----:R0:W4:Y:S04]  /*09d0*/  LDG.E.U16 R12, [R2.64] ;  /* 0x00000006020c7981 */ /* 0x001128000c1e1500 */
[----:B-1----:R1:W5:Y:S04]  /*09e0*/  LDG.E.U16 R10, [R6.64] ;  /* 0x00000006060a7981 */ /* 0x002368000c1e1500 */
[----:B------:R1:W-:Y:S01]  /*09f0*/  STL [R1+0x70], R16 ;  /* 0x0000701001007387 */ /* 0x0003e20000100800 */
[----:B------:R-:W-:Y:S01]  /*0a00*/  IMAD R11, R38, 0x2, R9 ;  /* 0x00000002260b7824 */ /* 0x000fe200078e0209 */
[----:B0-----:R-:W-:-:S02]  /*0a10*/  LEA R2, P0, R9, R32, 0x1 ;  /* 0x0000002009027211 */ /* 0x001fc400078008ff */
[----:B-1----:R0:W5:Y:S02]  /*0a20*/  LDG.E.U16 R16, [R4.64] ;  /* 0x0000000604107981 */ /* 0x002164000c1e1500 */
[----:B------:R-:W-:Y:S02]  /*0a30*/  LEA.HI.X.SX32 R3, R9, R27, 0x1, P0 ;  /* 0x0000001b09037211 */ /* 0x000fe400000f0eff */
[----:B------:R-:W-:Y:S04]  /*0a40*/  STL [R1+0xec], R18 ;  /* 0x0000ec1201007387 */ /* 0x000fe80000100800 */
[----:B------:R1:W5:Y:S01]  /*0a50*/  LDG.E.U16 R15, [R2.64] ;  /* 0x00000006020f7981 */ /* 0x000362000c1e1500 */
[----:B0-----:R-:W-:-:S04]  /*0a60*/  LEA R4, P0, R11, R32, 0x1 ;  /* 0x000000200b047211 */ /* 0x001fc800078008ff */
[----:B------:R-:W-:Y:S01]  /*0a70*/  LEA.HI.X.SX32 R5, R11, R27, 0x1, P0 ;  /* 0x0000001b0b057211 */ /* 0x000fe200000f0eff */
[----:B------:R0:W-:Y:S04]  /*0a80*/  STL [R1+0x110], R14 ;  /* 0x0001100e01007387 */ /* 0x0001e80000100800 */
[----:B0-----:R0:W5:Y:S01]  /*0a90*/  LDG.E.U16 R14, [R4.64] ;  /* 0x00000006040e7981 */ /* 0x001162000c1e1500 */
[----:B------:R-:W-:-:S04]  /*0aa0*/  LEA R9, R38, R11, 0x1 ;  /* 0x0000000b26097211 */ /* 0x000fc800078e08ff */
[----:B------:R-:W-:Y:S01]  /*0ab0*/  LEA R6, P1, R9, R32, 0x1 ;  /* 0x0000002009067211 */ /* 0x000fe200078208ff */
[----:B------:R-:W-:-:S03]  /*0ac0*/  IMAD R13, R38, 0x2, R9 ;  /* 0x00000002260d7824 */ /* 0x000fc600078e0209 */
[-C--:B------:R-:W-:Y:S01]  /*0ad0*/  LEA.HI.X.SX32 R7, R9, R27.reuse, 0x1, P1 ;  /* 0x0000001b09077211 */ /* 0x080fe200008f0eff */
[C---:B------:R-:W-:Y:S01]  /*0ae0*/  IMAD R9, R38.reuse, 0x2, R13 ;  /* 0x0000000226097824 */ /* 0x040fe200078e020d */
[CC--:B-1----:R-:W-:Y:S01]  /*0af0*/  LEA R2, P0, R13.reuse, R32.reuse, 0x1 ;  /* 0x000000200d027211 */ /* 0x0c2fe200078008ff */
[----:B------:R1:W-:Y:S03]  /*0b00*/  STL [R1+0x64], R8 ;  /* 0x0000640801007387 */ /* 0x0003e60000100800 */
[-C--:B------:R-:W-:Y:S01]  /*0b10*/  LEA.HI.X.SX32 R3, R13, R27.reuse, 0x1, P0 ;  /* 0x0000001b0d037211 */ /* 0x080fe200000f0eff */
[C---:B------:R-:W-:Y:S01]  /*0b20*/  IMAD R11, R38.reuse, 0x2, R9 ;  /* 0x00000002260b7824 */ /* 0x040fe200078e0209 */
[C---:B0-----:R-:W-:Y:S01]  /*0b30*/  LEA R4, P0, R9.reuse, R32, 0x1 ;  /* 0x0000002009047211 */ /* 0x041fe200078008ff */
[----:B-1----:R0:W5:Y:S03]  /*0b40*/  LDG.E.U16 R8, [R6.64] ;  /* 0x0000000606087981 */ /* 0x002166000c1e1500 */
[----:B------:R-:W-:Y:S01]  /*0b50*/  LEA.HI.X.SX32 R5, R9, R27, 0x1, P0 ;  /* 0x0000001b09057211 */ /* 0x000fe200000f0eff */
[----:B------:R-:W-:-:S04]  /*0b60*/  IMAD R9, R38, 0x2, R11 ;  /* 0x0000000226097824 */ /* 0x000fc800078e020b */
[----:B------:R-:W-:Y:S01]  /*0b70*/  IMAD R13, R38, 0x2, R9 ;  /* 0x00000002260d7824 */ /* 0x000fe200078e0209 */
[----:B------:R1:W5:Y:S01]  /*0b80*/  LDG.E.U16 R18, [R4.64] ;  /* 0x0000000604127981 */ /* 0x000362000c1e1500 */
[----:B0-----:R-:W-:-:S04]  /*0b90*/  LEA R6, P1, R9, R32, 0x1 ;  /* 0x0000002009067211 */ /* 0x001fc800078208ff */
[----:B------:R-:W-:Y:S02]  /*0ba0*/  LEA.HI.X.SX32 R7, R9, R27, 0x1, P1 ;  /* 0x0000001b09077211 */ /* 0x000fe400008f0eff */
[----:B------:R-:W-:Y:S01]  /*0bb0*/  LEA R9, R38, R13, 0x1 ;  /* 0x0000000d26097211 */ /* 0x000fe200078e08ff */
[----:B--2---:R0:W-:Y:S04]  /*0bc0*/  STL [R1+0x60], R0 ;  /* 0x0000600001007387 */ /* 0x0041e80000100800 */
[----:B0-----:R0:W2:Y:S02]  /*0bd0*/  LDG.E.U16 R0, [R2.64] ;  /* 0x0000000602007981 */ /* 0x0010a4000c1e1500 */
[C---:B0-----:R-:W-:Y:S02]  /*0be0*/  LEA R2, P0, R11.reuse, R32, 0x1 ;  /* 0x000000200b027211 */ /* 0x041fe400078008ff */
[----:B---3--:R-:W-:Y:S02]  /*0bf0*/  STL [R1+0xe4], R17 ;  /* 0x0000e41101007387 */ /* 0x008fe40000100800 */
[----:B------:R-:W-:-:S02]  /*0c00*/  LEA.HI.X.SX32 R3, R11, R27, 0x1, P0 ;  /* 0x0000001b0b037211 */ /* 0x000fc400000f0eff */
[CC--:B-1----:R-:W-:Y:S01]  /*0c10*/  LEA R4, P0, R13.reuse, R32.reuse, 0x1 ;  /* 0x000000200d047211 */ /* 0x0c2fe200078008ff */
[----:B----4-:R0:W-:Y:S01]  /*0c20*/  STL [R1+0x10c], R12 ;  /* 0x00010c0c01007387 */ /* 0x0101e20000100800 */
[----:B------:R-:W-:Y:S02]  /*0c30*/  IMAD R11, R38, 0x2, R9 ;  /* 0x00000002260b7824 */ /* 0x000fe400078e0209 */
[----:B------:R-:W-:Y:S01]  /*0c40*/  LEA.HI.X.SX32 R5, R13, R27, 0x1, P0 ;  /* 0x0000001b0d057211 */ /* 0x000fe200000f0eff */
[----:B-----5:R1:W-:Y:S04]  /*0c50*/  STL [R1+0x54], R10 ;  /* 0x0000540a01007387 */ /* 0x0203e80000100800 */
[----:B0-----:R0:W3:Y:S04]  /*0c60*/  LDG.E.U16 R12, [R2.64] ;  /* 0x00000006020c7981 */ /* 0x0010e8000c1e1500 */
[----:B-1----:R1:W4:Y:S01]  /*0c70*/  LDG.E.U16 R10, [R6.64] ;  /* 0x00000006060a7981 */ /* 0x002322000c1e1500 */
[----:B0-----:R-:W-:-:S03]  /*0c80*/  LEA R2, P0, R9, R32, 0x1 ;  /* 0x0000002009027211 */ /* 0x001fc600078008ff */
[----:B------:R0:W-:Y:S01]  /*0c90*/  STL [R1+0x50], R16 ;  /* 0x0000501001007387 */ /* 0x0001e20000100800 */
[----:B------:R-:W-:Y:S01]  /*0ca0*/  LEA.HI.X.SX32 R3, R9, R27, 0x1, P0 ;  /* 0x0000001b09037211 */ /* 0x000fe200000f0eff */
[C---:B------:R-:W-:Y:S02]  /*0cb0*/  IMAD R9, R38.reuse, 0x2, R11 ;  /* 0x0000000226097824 */ /* 0x040fe400078e020b */
[----:B0-----:R0:W5:Y:S03]  /*0cc0*/  LDG.E.U16 R16, [R4.64] ;  /* 0x0000000604107981 */ /* 0x001166000c1e1500 */
[-C--:B-1----:R-:W-:Y:S01]  /*0cd0*/  LEA R6, P1, R9, R32.reuse, 0x1 ;  /* 0x0000002009067211 */ /* 0x082fe200078208ff */
[----:B------:R-:W-:Y:S01]  /*0ce0*/  IMAD R13, R38, 0x2, R9 ;  /* 0x00000002260d7824 */ /* 0x000fe200078e0209 */
[----:B0-----:R-:W-:-:S04]  /*0cf0*/  LEA R4, P0, R11, R32, 0x1 ;  /* 0x000000200b047211 */ /* 0x001fc800078008ff */
[-C--:B------:R-:W-:Y:S02]  /*0d00*/  LEA.HI.X.SX32 R5, R11, R27.reuse, 0x1, P0 ;  /* 0x0000001b0b057211 */ /* 0x080fe400000f0eff */
[----:B------:R0:W5:Y:S01]  /*0d10*/  LDG.E.U16 R11, [R2.64] ;  /* 0x00000006020b7981 */ /* 0x000162000c1e1500 */
[----:B------:R-:W-:Y:S01]  /*0d20*/  LEA.HI.X.SX32 R7, R9, R27, 0x1, P1 ;  /* 0x0000001b09077211 */ /* 0x000fe200008f0eff */
[----:B------:R-:W-:Y:S02]  /*0d30*/  IMAD R9, R38, 0x2, R13 ;  /* 0x0000000226097824 */ /* 0x000fe400078e020d */
[----:B------:R1:W-:Y:S04]  /*0d40*/  STL [R1+0xe0], R15 ;  /* 0x0000e00f01007387 */ /* 0x0003e80000100800 */
[----:B------:R1:W5:Y:S01]  /*0d50*/  LDG.E.U16 R17, [R4.64] ;  /* 0x0000000604117981 */ /* 0x000362000c1e1500 */
[----:B0-----:R-:W-:-:S04]  /*0d60*/  LEA R2, P0, R13, R32, 0x1 ;  /* 0x000000200d027211 */ /* 0x001fc800078008ff */
[----:B------:R-:W-:Y:S01]  /*0d70*/  LEA.HI.X.SX32 R3, R13, R27, 0x1, P0 ;  /* 0x0000001b0d037211 */ /* 0x000fe200000f0eff */
[----:B-1----:R0:W5:Y:S01]  /*0d80*/  LDG.E.U16 R15, [R6.64] ;  /* 0x00000006060f7981 */ /* 0x002162000c1e1500 */
[----:B------:R-:W-:-:S03]  /*0d90*/  LEA R4, P0, R9, R32, 0x1 ;  /* 0x0000002009047211 */ /* 0x000fc600078008ff */
[----:B------:R1:W-:Y:S01]  /*0da0*/  STL [R1+0x108], R14 ;  /* 0x0001080e01007387 */ /* 0x0003e20000100800 */
[----:B------:R-:W-:-:S05]  /*0db0*/  LEA.HI.X.SX32 R5, R9, R27, 0x1, P0 ;  /* 0x0000001b09057211 */ /* 0x000fca00000f0eff */
[----:B------:R0:W5:Y:S04]  /*0dc0*/  LDG.E.U16 R13, [R4.64] ;  /* 0x00000006040d7981 */ /* 0x000168000c1e1500 */
[----:B-1----:R1:W5:Y:S04]  /*0dd0*/  LDG.E.U16 R14, [R2.64] ;  /* 0x00000006020e7981 */ /* 0x002368000c1e1500 */
[----:B------:R0:W-:Y:S02]  /*0de0*/  STL [R1+0x4c], R8 ;  /* 0x00004c0801007387 */ /* 0x0001e40000100800 */
[----:B0-----:R-:W-:-:S05]  /*0df0*/  IMAD R8, R38, 0x2, R9 ;  /* 0x0000000226087824 */ /* 0x001fca00078e0209 */
[----:B------:R-:W-:Y:S02]  /*0e00*/  LEA R7, R38, R8, 0x1 ;  /* 0x0000000826077211 */ /* 0x000fe400078e08ff */
[CC--:B-1----:R-:W-:Y:S02]  /*0e10*/  LEA R2, P0, R8.reuse, R32.reuse, 0x1 ;  /* 0x0000002008027211 */ /* 0x0c2fe400078008ff */
[C---:B------:R-:W-:Y:S02]  /*0e20*/  LEA R6, P1, R7.reuse, R32, 0x1 ;  /* 0x0000002007067211 */ /* 0x040fe400078208ff */
[-C--:B------:R-:W-:Y:S01]  /*0e30*/  LEA.HI.X.SX32 R3, R8, R27.reuse, 0x1, P0 ;  /* 0x0000001b08037211 */ /* 0x080fe200000f0eff */
[----:B--2---:R0:W-:Y:S04]  /*0e40*/  STL [R1+0x44], R0 ;  /* 0x0000440001007387 */ /* 0x0041e80000100800 */
[----:B------:R-:W-:Y:S01]  /*0e50*/  STL [R1+0xdc], R18 ;  /* 0x0000dc1201007387 */ /* 0x000fe20000100800 */
[----:B0-----:R-:W-:Y:S01]  /*0e60*/  IMAD R0, R38, 0x2, R7 ;  /* 0x0000000226007824 */ /* 0x001fe200078e0207 */
[----:B------:R-:W-:-:S03]  /*0e70*/  LEA.HI.X.SX32 R7, R7, R27, 0x1, P1 ;  /* 0x0000001b07077211 */ /* 0x000fc600008f0eff */
[----:B------:R-:W-:Y:S01]  /*0e80*/  IMAD R8, R38, 0x2, R0 ;  /* 0x0000000226087824 */ /* 0x000fe200078e0200 */
[----:B------:R-:W-:-:S04]  /*0e90*/  LEA R4, P0, R0, R32, 0x1 ;  /* 0x0000002000047211 */ /* 0x000fc800078008ff */
[----:B------:R-:W-:Y:S01]  /*0ea0*/  LEA.HI.X.SX32 R5, R0, R27, 0x1, P0 ;  /* 0x0000001b00057211 */ /* 0x000fe200000f0eff */
[----:B------:R-:W-:Y:S01]  /*0eb0*/  IMAD R0, R38, 0x2, R8 ;  /* 0x0000000226007824 */ /* 0x000fe200078e0208 */
[----:B---3--:R0:W-:Y:S04]  /*0ec0*/  STL [R1+0xf8], R12 ;  /* 0x0000f80c01007387 */ /* 0x0081e80000100800 */
[----:B----4-:R1:W-:Y:S04]  /*0ed0*/  STL [R1+0x40], R10 ;  /* 0x0000400a01007387 */ /* 0x0103e80000100800 */
[----:B0-----:R0:W2:Y:S04]  /*0ee0*/  LDG.E.U16 R12, [R2.64] ;  /* 0x00000006020c7981 */ /* 0x0010a8000c1e1500 */
[----:B-1----:R1:W3:Y:S01]  /*0ef0*/  LDG.E.U16 R10, [R6.64] ;  /* 0x00000006060a7981 */ /* 0x0022e2000c1e1500 */
[----:B0-----:R-:W-:-:S03]  /*0f00*/  LEA R2, P0, R8, R32, 0x1 ;  /* 0x0000002008027211 */ /* 0x001fc600078008ff */
[----:B-----5:R0:W-:Y:S01]  /*0f10*/  STL [R1+0x3c], R16 ;  /* 0x00003c1001007387 */ /* 0x0201e20000100800 */
[-C--:B------:R-:W-:Y:S01]  /*0f20*/  LEA.HI.X.SX32 R3, R8, R27.reuse, 0x1, P0 ;  /* 0x0000001b08037211 */ /* 0x080fe200000f0eff */
[C---:B-1----:R-:W-:Y:S02]  /*0f30*/  IMAD R7, R38.reuse, 0x2, R0 ;  /* 0x0000000226077824 */ /* 0x042fe400078e0200 */
[----:B0-----:R0:W4:Y:S02]  /*0f40*/  LDG.E.U16 R16, [R4.64] ;  /* 0x0000000604107981 */ /* 0x001124000c1e1500 */
[----:B------:R-:W-:Y:S01]  /*0f50*/  IMAD R8, R38, 0x2, R7 ;  /* 0x0000000226087824 */ /* 0x000fe200078e0207 */
[CC--:B------:R-:W-:Y:S01]  /*0f60*/  LEA R6, P1, R7.reuse, R32.reuse, 0x1 ;  /* 0x0000002007067211 */ /* 0x0c0fe200078208ff */
[----:B------:R1:W-:Y:S01]  /*0f70*/  STL [R1+0xd4], R11 ;  /* 0x0000d40b01007387 */ /* 0x0003e20000100800 */
[C---:B0-----:R-:W-:Y:S02]  /*0f80*/  LEA R4, P0, R0.reuse, R32, 0x1 ;  /* 0x0000002000047211 */ /* 0x041fe400078008ff */
[-C--:B------:R-:W-:Y:S01]  /*0f90*/  LEA.HI.X.SX32 R7, R7, R27.reuse, 0x1, P1 ;  /* 0x0000001b07077211 */ /* 0x080fe200008f0eff */
[----:B-1----:R0:W5:Y:S01]  /*0fa0*/  LDG.E.U16 R11, [R2.64] ;  /* 0x00000006020b7981 */ /* 0x002162000c1e1500 */
[----:B------:R-:W-:-:S02]  /*0fb0*/  LEA.HI.X.SX32 R5, R0, R27, 0x1, P0 ;  /* 0x0000001b00057211 */ /* 0x000fc400000f0eff */
[----:B------:R-:W-:Y:S01]  /*0fc0*/  LEA R0, R38, R8, 0x1 ;  /* 0x0000000826007211 */ /* 0x000fe200078e08ff */
[----:B------:R-:W-:Y:S04]  /*0fd0*/  STL [R1+0xe8], R17 ;  /* 0x0000e81101007387 */ /* 0x000fe80000100800 */
[----:B------:R1:W5:Y:S01]  /*0fe0*/  LDG.E.U16 R9, [R4.64] ;  /* 0x0000000604097981 */ /* 0x000362000c1e1500 */
[----:B0-----:R-:W-:-:S03]  /*0ff0*/  LEA R2, P0, R8, R32, 0x1 ;  /* 0x0000002008027211 */ /* 0x001fc600078008ff */
[----:B------:R0:W-:Y:S01]  /*1000*/  STL [R1+0x34], R15 ;  /* 0x0000340f01007387 */ /* 0x0001e20000100800 */
[-C--:B------:R-:W-:Y:S02]  /*1010*/  LEA.HI.X.SX32 R3, R8, R27.reuse, 0x1, P0 ;  /* 0x0000001b08037211 */ /* 0x080fe400000f0eff */
[C---:B-1----:R-:W-:Y:S01]  /*1020*/  LEA R4, P0, R0.reuse, R32, 0x1 ;  /* 0x0000002000047211 */ /* 0x042fe200078008ff */
[----:B0-----:R0:W5:Y:S03]  /*1030*/  LDG.E.U16 R15, [R6.64] ;  /* 0x00000006060f7981 */ /* 0x001166000c1e1500 */
[----:B------:R-:W-:Y:S01]  /*1040*/  LEA.HI.X.SX32 R5, R0, R27, 0x1, P0 ;  /* 0x0000001b00057211 */ /* 0x000fe200000f0eff */
[----:B------:R1:W-:Y:S04]  /*1050*/  STL [R1+0x30], R14 ;  /* 0x0000300e01007387 */ /* 0x0003e80000100800 */
[----:B------:R0:W-:Y:S04]  /*1060*/  STL [R1+0xd0], R13 ;  /* 0x0000d00d01007387 */ /* 0x0001e80000100800 */
[----:B-1----:R1:W5:Y:S04]  /*1070*/  LDG.E.U16 R14, [R2.64] ;  /* 0x00000006020e7981 */ /* 0x002368000c1e1500 */
[----:B0-----:R0:W5:Y:S01]  /*1080*/  LDG.E.U16 R13, [R4.64] ;  /* 0x00000006040d7981 */ /* 0x001162000c1e1500 */
[----:B------:R-:W-:-:S04]  /*1090*/  IMAD R8, R38, 0x2, R0 ;  /* 0x0000000226087824 */ /* 0x000fc800078e0200 */
[----:B------:R-:W-:Y:S01]  /*10a0*/  IMAD R7, R38, 0x2, R8 ;  /* 0x0000000226077824 */ /* 0x000fe200078e0208 */
[----:B-1----:R-:W-:-:S03]  /*10b0*/  LEA R2, P0, R8, R32, 0x1 ;  /* 0x0000002008027211 */ /* 0x002fc600078008ff */
[----:B------:R-:W-:Y:S01]  /*10c0*/  IMAD R0, R38, 0x2, R7 ;  /* 0x0000000226007824 */ /* 0x000fe200078e0207 */
[-C--:B------:R-:W-:Y:S02]  /*10d0*/  LEA.HI.X.SX32 R3, R8, R27.reuse, 0x1, P0 ;  /* 0x0000001b08037211 */ /* 0x080fe400000f0eff */
[CC--:B------:R-:W-:Y:S01]  /*10e0*/  LEA R6, P1, R7.reuse, R32.reuse, 0x1 ;  /* 0x0000002007067211 */ /* 0x0c0fe200078208ff */
[----:B------:R-:W-:Y:S01]  /*10f0*/  IMAD R8, R38, 0x2, R0 ;  /* 0x0000000226087824 */ /* 0x000fe200078e0200 */
[CC--:B0-----:R-:W-:Y:S02]  /*1100*/  LEA R4, P0, R0.reuse, R32.reuse, 0x1 ;  /* 0x0000002000047211 */ /* 0x0c1fe400078008ff */
[-C--:B------:R-:W-:Y:S02]  /*1110*/  LEA.HI.X.SX32 R7, R7, R27.reuse, 0x1, P1 ;  /* 0x0000001b07077211 */ /* 0x080fe400008f0eff */
[----:B------:R-:W-:Y:S01]  /*1120*/  LEA.HI.X.SX32 R5, R0, R27, 0x1, P0 ;  /* 0x0000001b00057211 */ /* 0x000fe200000f0eff */
[----:B------:R-:W-:Y:S01]  /*1130*/  IMAD R0, R38, 0x2, R8 ;  /* 0x0000000226007824 */ /* 0x000fe200078e0208 */
[----:B--2---:R0:W-:Y:S04]  /*1140*/  STL [R1+0xd8], R12 ;  /* 0x0000d80c01007387 */ /* 0x0041e80000100800 */
[----:B---3--:R1:W-:Y:S04]  /*1150*/  STL [R1+0x2c], R10 ;  /* 0x00002c0a01007387 */ /* 0x0083e80000100800 */
[----:B0-----:R0:W2:Y:S04]  /*1160*/  LDG.E.U16 R12, [R2.64] ;  /* 0x00000006020c7981 */ /* 0x0010a8000c1e1500 */
[----:B-1----:R1:W3:Y:S01]  /*1170*/  LDG.E.U16 R10, [R6.64] ;  /* 0x00000006060a7981 */ /* 0x0022e2000c1e1500 */
[----:B0-----:R-:W-:-:S03]  /*1180*/  LEA R2, P0, R8, R32, 0x1 ;  /* 0x0000002008027211 */ /* 0x001fc600078008ff */
[----:B----4-:R0:W-:Y:S01]  /*1190*/  STL [R1+0x24], R16 ;  /* 0x0000241001007387 */ /* 0x0101e20000100800 */
[----:B-1----:R-:W-:Y:S02]  /*11a0*/  LEA R7, R38, R0, 0x1 ;  /* 0x0000000026077211 */ /* 0x002fe400078e08ff */
[----:B------:R-:W-:-:S03]  /*11b0*/  LEA.HI.X.SX32 R3, R8, R27, 0x1, P0 ;  /* 0x0000001b08037211 */ /* 0x000fc600000f0eff */
[----:B------:R-:W-:Y:S01]  /*11c0*/  IMAD R8, R38, 0x2, R7 ;  /* 0x0000000226087824 */ /* 0x000fe200078e0207 */
[----:B0-----:R0:W4:Y:S01]  /*11d0*/  LDG.E.U16 R16, [R4.64] ;  /* 0x0000000604107981 */ /* 0x001122000c1e1500 */
[----:B------:R-:W-:-:S03]  /*11e0*/  LEA R6, P1, R7, R32, 0x1 ;  /* 0x0000002007067211 */ /* 0x000fc600078208ff */
[----:B-----5:R1:W-:Y:S01]  /*11f0*/  STL [R1+0xcc], R11 ;  /* 0x0000cc0b01007387 */ /* 0x0203e20000100800 */
[----:B0-----:R-:W-:-:S04]  /*1200*/  LEA R4, P0, R0, R32, 0x1 ;  /* 0x0000002000047211 */ /* 0x001fc800078008ff */
[-C--:B------:R-:W-:Y:S01]  /*1210*/  LEA.HI.X.SX32 R5, R0, R27.reuse, 0x1, P0 ;  /* 0x0000001b00057211 */ /* 0x080fe200000f0eff */
[----:B-1----:R0:W5:Y:S01]  /*1220*/  LDG.E.U16 R11, [R2.64] ;  /* 0x00000006020b7981 */ /* 0x002162000c1e1500 */
[----:B------:R-:W-:Y:S01]  /*1230*/  IMAD R0, R38, 0x2, R8 ;  /* 0x0000000226007824 */ /* 0x000fe200078e0208 */
[----:B------:R-:W-:Y:S02]  /*1240*/  LEA.HI.X.SX32 R7, R7, R27, 0x1, P1 ;  /* 0x0000001b07077211 */ /* 0x000fe400008f0eff */
[----:B------:R1:W-:Y:S01]  /*1250*/  STL [R1+0xc8], R9 ;  /* 0x0000c80901007387 */ /* 0x0003e20000100800 */
[----:B0-----:R-:W-:-:S04]  /*1260*/  LEA R2, P0, R8, R32, 0x1 ;  /* 0x0000002008027211 */ /* 0x001fc800078008ff */
[----:B------:R-:W-:Y:S01]  /*1270*/  LEA.HI.X.SX32 R3, R8, R27, 0x1, P0 ;  /* 0x0000001b08037211 */ /* 0x000fe200000f0eff */
[----:B------:R-:W-:Y:S01]  /*1280*/  IMAD R8, R38, 0x2, R0 ;  /* 0x0000000226087824 */ /* 0x000fe200078e0200 */
[----:B-1----:R0:W5:Y:S04]  /*1290*/  LDG.E.U16 R9, [R4.64] ;  /* 0x0000000604097981 */ /* 0x002168000c1e1500 */
[----:B------:R1:W-:Y:S01]  /*12a0*/  STL [R1+0x20], R15 ;  /* 0x0000200f01007387 */ /* 0x0003e20000100800 */
[----:B0-----:R-:W-:-:S03]  /*12b0*/  LEA R4, P0, R0, R32, 0x1 ;  /* 0x0000002000047211 */ /* 0x001fc600078008ff */
[----:B------:R0:W-:Y:S04]  /*12c0*/  STL [R1+0x1c], R14 ;  /* 0x00001c0e01007387 */ /* 0x0001e80000100800 */
[----:B-1----:R1:W5:Y:S01]  /*12d0*/  LDG.E.U16 R15, [R6.64] ;  /* 0x00000006060f7981 */ /* 0x002362000c1e1500 */
[----:B------:R-:W-:-:S03]  /*12e0*/  LEA.HI.X.SX32 R5, R0, R27, 0x1, P0 ;  /* 0x0000001b00057211 */ /* 0x000fc600000f0eff */
[----:B0-----:R0:W5:Y:S01]  /*12f0*/  LDG.E.U16 R14, [R2.64] ;  /* 0x00000006020e7981 */ /* 0x001162000c1e1500 */
[----:B-1----:R-:W-:-:S03]  /*1300*/  IMAD R7, R38, 0x2, R8 ;  /* 0x0000000226077824 */ /* 0x002fc600078e0208 */
[----:B------:R1:W-:Y:S01]  /*1310*/  STL [R1+0xbc], R13 ;  /* 0x0000bc0d01007387 */ /* 0x0003e20000100800 */
[----:B------:R-:W-:Y:S01]  /*1320*/  IMAD R0, R38, 0x2, R7 ;  /* 0x0000000226007824 */ /* 0x000fe200078e0207 */
[----:B0-----:R-:W-:-:S04]  /*1330*/  LEA R2, P0, R8, R32, 0x1 ;  /* 0x0000002008027211 */ /* 0x001fc800078008ff */
[----:B------:R-:W-:Y:S01]  /*1340*/  LEA.HI.X.SX32 R3, R8, R27, 0x1, P0 ;  /* 0x0000001b08037211 */ /* 0x000fe200000f0eff */
[----:B-1----:R0:W5:Y:S02]  /*1350*/  LDG.E.U16 R13, [R4.64] ;  /* 0x00000006040d7981 */ /* 0x002164000c1e1500 */
[----:B0-----:R-:W-:-:S04]  /*1360*/  LEA R4, P0, R0, R32, 0x1 ;  /* 0x0000002000047211 */ /* 0x001fc800078008ff */
[----:B------:R-:W-:-:S05]  /*1370*/  LEA.HI.X.SX32 R5, R0, R27, 0x1, P0 ;  /* 0x0000001b00057211 */ /* 0x000fca00000f0eff */
[----:B------:R0:W5:Y:S01]  /*1380*/  LDG.E.U16 R61, [R4.64] ;  /* 0x00000006043d7981 */ /* 0x000162000c1e1500 */
[C---:B------:R-:W-:Y:S02]  /*1390*/  LEA R6, P1, R7.reuse, R32, 0x1 ;  /* 0x0000002007067211 */ /* 0x040fe400078208ff */
[----:B------:R-:W-:Y:S02]  /*13a0*/  LEA R8, R38, R0, 0x1 ;  /* 0x0000000026087211 */ /* 0x000fe400078e08ff */
[----:B------:R-:W-:-:S03]  /*13b0*/  LEA.HI.X.SX32 R7, R7, R27, 0x1, P1 ;  /* 0x0000001b07077211 */ /* 0x000fc600008f0eff */
[----:B------:R-:W-:Y:S01]  /*13c0*/  IMAD R0, R38, 0x2, R8 ;  /* 0x0000000226007824 */ /* 0x000fe200078e0208 */
[----:B--2---:R1:W-:Y:S04]  /*13d0*/  STL [R1+0xb8], R12 ;  /* 0x0000b80c01007387 */ /* 0x0043e80000100800 */
[----:B---3--:R2:W-:Y:S04]  /*13e0*/  STL [R1+0x18], R10 ;  /* 0x0000180a01007387 */ /* 0x0085e80000100800 */
[----:B-1----:R1:W3:Y:S04]  /*13f0*/  LDG.E.U16 R12, [R2.64] ;  /* 0x00000006020c7981 */ /* 0x0022e8000c1e1500 */
[----:B--2---:R2:W3:Y:S01]  /*1400*/  LDG.E.U16 R10, [R6.64] ;  /* 0x00000006060a7981 */ /* 0x0044e2000c1e1500 */
[----:B-1----:R-:W-:Y:S01]  /*1410*/  LEA R2, P0, R8, R32, 0x1 ;  /* 0x0000002008027211 */ /* 0x002fe200078008ff */
[----:B--2---:R-:W-:-:S03]  /*1420*/  IMAD R7, R38, 0x2, R0 ;  /* 0x0000000226077824 */ /* 0x004fc600078e0200 */
[-C--:B------:R-:W-:Y:S01]  /*1430*/  LEA.HI.X.SX32 R3, R8, R27.reuse, 0x1, P0 ;  /* 0x0000001b08037211 */ /* 0x080fe200000f0eff */
[----:B----4-:R-:W-:Y:S01]  /*1440*/  STL [R1+0x10], R16 ;  /* 0x0000101001007387 */ /* 0x010fe20000100800 */
[-C--:B0-----:R-:W-:Y:S01]  /*1450*/  LEA R4, P0, R0, R32.reuse, 0x1 ;  /* 0x0000002000047211 */ /* 0x081fe200078008ff */
[----:B------:R-:W-:Y:S01]  /*1460*/  IMAD R8, R38, 0x2, R7 ;  /* 0x0000000226087824 */ /* 0x000fe200078e0207 */
[C---:B------:R-:W-:Y:S02]  /*1470*/  LEA R6, P1, R7.reuse, R32, 0x1 ;  /* 0x0000002007067211 */ /* 0x040fe400078208ff */
[-C--:B------:R-:W-:Y:S02]  /*1480*/  LEA.HI.X.SX32 R5, R0, R27.reuse, 0x1, P0 ;  /* 0x0000001b00057211 */ /* 0x080fe400000f0eff */
[----:B------:R-:W-:-:S05]  /*1490*/  LEA.HI.X.SX32 R7, R7, R27, 0x1, P1 ;  /* 0x0000001b07077211 */ /* 0x000fca00008f0eff */
[----:B------:R0:W2:Y:S04]  /*14a0*/  LDG.E.U16 R60, [R6.64] ;  /* 0x00000006063c7981 */ /* 0x0000a8000c1e1500 */
[----:B-----5:R-:W-:Y:S04]  /*14b0*/  STL [R1+0x23c], R61 ;  /* 0x00023c3d01007387 */ /* 0x020fe80000100800 */
[----:B------:R1:W-:Y:S04]  /*14c0*/  STL [R1+0xac], R11 ;  /* 0x0000ac0b01007387 */ /* 0x0003e80000100800 */
[----:B-1----:R1:W4:Y:S02]  /*14d0*/  LDG.E.U16 R11, [R2.64] ;  /* 0x00000006020b7981 */ /* 0x002324000c1e1500 */
[----:B-1----:R-:W-:-:S04]  /*14e0*/  LEA R2, P0, R8, R32, 0x1 ;  /* 0x0000002008027211 */ /* 0x002fc800078008ff */
[----:B------:R-:W-:-:S05]  /*14f0*/  LEA.HI.X.SX32 R3, R8, R27, 0x1, P0 ;  /* 0x0000001b08037211 */ /* 0x000fca00000f0eff */
[----:B------:R1:W5:Y:S01]  /*1500*/  LDG.E.U16 R59, [R2.64] ;  /* 0x00000006023b7981 */ /* 0x000362000c1e1500 */
[----:B------:R-:W-:-:S04]  /*1510*/  IMAD R0, R38, 0x2, R8 ;  /* 0x0000000226007824 */ /* 0x000fc800078e0208 */
[C---:B------:R-:W-:Y:S01]  /*1520*/  IMAD R8, R38.reuse, 0x2, R0 ;  /* 0x0000000226087824 */ /* 0x040fe200078e0200 */
[----:B------:R1:W-:Y:S04]  /*1530*/  STL [R1+0xa8], R9 ;  /* 0x0000a80901007387 */ /* 0x0003e80000100800 */
[----:B0-----:R-:W-:Y:S01]  /*1540*/  LEA R7, R38, R8, 0x1 ;  /* 0x0000000826077211 */ /* 0x001fe200078e08ff */
[----:B------:R-:W-:Y:S04]  /*1550*/  STL [R1+0xc], R15 ;  /* 0x00000c0f01007387 */ /* 0x000fe80000100800 */
[----:B-1----:R0:W4:Y:S01]  /*1560*/  LDG.E.U16 R9, [R4.64] ;  /* 0x0000000604097981 */ /* 0x002122000c1e1500 */
[----:B------:R-:W-:-:S03]  /*1570*/  LEA R6, P1, R7, R32, 0x1 ;  /* 0x0000002007067211 */ /* 0x000fc600078208ff */
[----:B------:R-:W-:Y:S01]  /*1580*/  STL [R1+0x8], R14 ;  /* 0x0000080e01007387 */ /* 0x000fe20000100800 */
[----:B0-----:R-:W-:-:S04]  /*1590*/  LEA R4, P0, R0, R32, 0x1 ;  /* 0x0000002000047211 */ /* 0x001fc800078008ff */
[-C--:B------:R-:W-:Y:S01]  /*15a0*/  LEA.HI.X.SX32 R5, R0, R27.reuse, 0x1, P0 ;  /* 0x0000001b00057211 */ /* 0x080fe200000f0eff */
[----:B------:R-:W-:Y:S01]  /*15b0*/  IMAD R0, R38, 0x2, R7 ;  /* 0x0000000226007824 */ /* 0x000fe200078e0207 */
[C---:B------:R-:W-:Y:S02]  /*15c0*/  LEA R2, P0, R8.reuse, R32, 0x1 ;  /* 0x0000002008027211 */ /* 0x040fe400078008ff */
[-C--:B------:R-:W-:Y:S02]  /*15d0*/  LEA.HI.X.SX32 R7, R7, R27.reuse, 0x1, P1 ;  /* 0x0000001b07077211 */ /* 0x080fe400008f0eff */
[----:B------:R-:W-:-:S03]  /*15e0*/  LEA.HI.X.SX32 R3, R8, R27, 0x1, P0 ;  /* 0x0000001b08037211 */ /* 0x000fc600000f0eff */
[----:B------:R0:W4:Y:S04]  /*15f0*/  LDG.E.U16 R58, [R6.64] ;  /* 0x00000006063a7981 */ /* 0x000128000c1e1500 */
[----:B--2---:R-:W-:Y:S04]  /*1600*/  STL [R1+0x240], R60 ;  /* 0x0002403c01007387 */ /* 0x004fe80000100800 */
[----:B-----5:R-:W-:Y:S04]  /*1610*/  STL [R1+0x244], R59 ;  /* 0x0002443b01007387 */ /* 0x020fe80000100800 */
[----:B------:R-:W-:Y:S04]  /*1620*/  STL [R1+0x9c], R13 ;  /* 0x00009c0d01007387 */ /* 0x000fe80000100800 */
[----:B---3--:R1:W-:Y:S04]  /*1630*/  STL [R1+0x98], R12 ;  /* 0x0000980c01007387 */ /* 0x0083e80000100800 */
[----:B-1----:R1:W2:Y:S02]  /*1640*/  LDG.E.U16 R12, [R4.64] ;  /* 0x00000006040c7981 */ /* 0x0022a4000c1e1500 */
[----:B-1----:R-:W-:-:S04]  /*1650*/  LEA R4, P0, R0, R32, 0x1 ;  /* 0x0000002000047211 */ /* 0x002fc800078008ff */
[----:B------:R-:W-:-:S05]  /*1660*/  LEA.HI.X.SX32 R5, R0, R27, 0x1, P0 ;  /* 0x0000001b00057211 */ /* 0x000fca00000f0eff */
[----:B------:R1:W3:Y:S01]  /*1670*/  LDG.E.U16 R55, [R4.64] ;  /* 0x0000000604377981 */ /* 0x0002e2000c1e1500 */
[----:B------:R-:W-:-:S04]  /*1680*/  IMAD R8, R38, 0x2, R0 ;  /* 0x0000000226087824 */ /* 0x000fc800078e0200 */
[C---:B------:R-:W-:Y:S01]  /*1690*/  IMAD R0, R38.reuse, 0x2, R8 ;  /* 0x0000000226007824 */ /* 0x040fe200078e0208 */
[----:B------:R5:W-:Y:S03]  /*16a0*/  STL [R1+0x4], R10 ;  /* 0x0000040a01007387 */ /* 0x000be60000100800 */
[----:B0-----:R-:W-:Y:S01]  /*16b0*/  IMAD R7, R38, 0x2, R0 ;  /* 0x0000000226077824 */ /* 0x001fe200078e0200 */
[----:B-----5:R0:W5:Y:S04]  /*16c0*/  LDG.E.U16 R10, [R2.64] ;  /* 0x00000006020a7981 */ /* 0x020168000c1e1500 */
[-C--:B------:R-:W-:Y:S02]  /*16d0*/  LEA R6, P1, R7, R32.reuse, 0x1 ;  /* 0x0000002007067211 */ /* 0x080fe400078208ff */
[----:B0-----:R-:W-:-:S04]  /*16e0*/  LEA R2, P0, R8, R32, 0x1 ;  /* 0x0000002008027211 */ /* 0x001fc800078008ff */
[-C--:B------:R-:W-:Y:S01]  /*16f0*/  LEA.HI.X.SX32 R3, R8, R27.reuse, 0x1, P0 ;  /* 0x0000001b08037211 */ /* 0x080fe200000f0eff */
[----:B------:R-:W-:Y:S01]  /*1700*/  IMAD R8, R38, 0x2, R7 ;  /* 0x0000000226087824 */ /* 0x000fe200078e0207 */
[----:B------:R-:W-:-:S05]  /*1710*/  LEA.HI.X.SX32 R7, R7, R27, 0x1, P1 ;  /* 0x0000001b07077211 */ /* 0x000fca00008f0eff */
[----:B------:R0:W2:Y:S01]  /*1720*/  LDG.E.U16 R54, [R6.64] ;  /* 0x0000000606367981 */ /* 0x0000a2000c1e1500 */
[----:B-1----:R-:W-:-:S03]  /*1730*/  LEA R4, P0, R0, R32, 0x1 ;  /* 0x0000002000047211 */ /* 0x002fc600078008ff */
[----:B----4-:R-:W-:Y:S01]  /*1740*/  STL [R1+0x248], R58 ;  /* 0x0002483a01007387 */ /* 0x010fe20000100800 */
[----:B------:R-:W-:-:S03]  /*1750*/  LEA.HI.X.SX32 R5, R0, R27, 0x1, P0 ;  /* 0x0000001b00057211 */ /* 0x000fc600000f0eff */
[----:B------:R1:W-:Y:S01]  /*1760*/  STL [R1+0x8c], R11 ;  /* 0x00008c0b01007387 */ /* 0x0003e20000100800 */
[----:B------:R-:W-:-:S03]  /*1770*/  LEA R0, R38, R8, 0x1 ;  /* 0x0000000826007211 */ /* 0x000fc600078e08ff */
[----:B-1----:R1:W4:Y:S02]  /*1780*/  LDG.E.U16 R11, [R2.64] ;  /* 0x00000006020b7981 */ /* 0x002324000c1e1500 */
[----:B-1----:R-:W-:-:S04]  /*1790*/  LEA R2, P0, R8, R32, 0x1 ;  /* 0x0000002008027211 */ /* 0x002fc800078008ff */
[----:B------:R-:W-:Y:S01]  /*17a0*/  LEA.HI.X.SX32 R3, R8, R27, 0x1, P0 ;  /* 0x0000001b08037211 */ /* 0x000fe200000f0eff */
[----:B------:R-:W-:-:S04]  /*17b0*/  IMAD R8, R38, 0x2, R0 ;  /* 0x0000000226087824 */ /* 0x000fc800078e0200 */
[----:B0-----:R-:W-:Y:S01]  /*17c0*/  IMAD R7, R38, 0x2, R8 ;  /* 0x0000000226077824 */ /* 0x001fe200078e0208 */
[----:B------:R0:W4:Y:S04]  /*17d0*/  LDG.E.U16 R53, [R2.64] ;  /* 0x0000000602357981 */ /* 0x000128000c1e1500 */
[-C--:B------:R-:W-:Y:S01]  /*17e0*/  LEA R6, P1, R7, R32.reuse, 0x1 ;  /* 0x0000002007067211 */ /* 0x080fe200078208ff */
[----:B---3--:R-:W-:Y:S04]  /*17f0*/  STL [R1+0x24c], R55 ;  /* 0x00024c3701007387 */ /* 0x008fe80000100800 */
[----:B------:R1:W-:Y:S04]  /*1800*/  STL [R1+0x88], R9 ;  /* 0x0000880901007387 */ /* 0x0003e80000100800 */
[----:B-1----:R1:W3:Y:S02]  /*1810*/  LDG.E.U16 R9, [R4.64] ;  /* 0x0000000604097981 */ /* 0x0022e4000c1e1500 */
[----:B-1----:R-:W-:-:S04]  /*1820*/  LEA R4, P0, R0, R32, 0x1 ;  /* 0x0000002000047211 */ /* 0x002fc800078008ff */
[----:B------:R-:W-:Y:S01]  /*1830*/  LEA.HI.X.SX32 R5, R0, R27, 0x1, P0 ;  /* 0x0000001b00057211 */ /* 0x000fe200000f0eff */
[----:B------:R-:W-:Y:S01]  /*1840*/  IMAD R0, R38, 0x2, R7 ;  /* 0x0000000226007824 */ /* 0x000fe200078e0207 */
[----:B0-----:R-:W-:-:S03]  /*1850*/  LEA R2, P0, R8, R32, 0x1 ;  /* 0x0000002008027211 */ /* 0x001fc600078008ff */
[----:B------:R0:W3:Y:S01]  /*1860*/  LDG.E.U16 R14, [R4.64] ;  /* 0x00000006040e7981 */ /* 0x0000e2000c1e1500 */
[-C--:B------:R-:W-:Y:S02]  /*1870*/  LEA.HI.X.SX32 R3, R8, R27.reuse, 0x1, P0 ;  /* 0x0000001b08037211 */ /* 0x080fe400000f0eff */
[----:B------:R-:W-:Y:S01]  /*1880*/  LEA.HI.X.SX32 R7, R7, R27, 0x1, P1 ;  /* 0x0000001b07077211 */ /* 0x000fe200008f0eff */
[----:B------:R-:W-:Y:S02]  /*1890*/  IMAD R8, R38, 0x2, R0 ;  /* 0x0000000226087824 */ /* 0x000fe400078e0200 */
[----:B------:R1:W3:Y:S01]  /*18a0*/  LDG.E.U16 R13, [R2.64] ;  /* 0x00000006020d7981 */ /* 0x0002e2000c1e1500 */
[----:B0-----:R-:W-:-:S03]  /*18b0*/  LEA R4, P0, R0, R32, 0x1 ;  /* 0x0000002000047211 */ /* 0x001fc600078008ff */
[----:B------:R0:W3:Y:S01]  /*18c0*/  LDG.E.U16 R52, [R6.64] ;  /* 0x0000000606347981 */ /* 0x0000e2000c1e1500 */
[----:B------:R-:W-:-:S05]  /*18d0*/  LEA.HI.X.SX32 R5, R0, R27, 0x1, P0 ;  /* 0x0000001b00057211 */ /* 0x000fca00000f0eff */
[----:B------:R0:W3:Y:S01]  /*18e0*/  LDG.E.U16 R51, [R4.64] ;  /* 0x0000000604337981 */ /* 0x0000e2000c1e1500 */
[----:B-1----:R-:W-:-:S04]  /*18f0*/  LEA R2, P0, R8, R32, 0x1 ;  /* 0x0000002008027211 */ /* 0x002fc800078008ff */
[----:B------:R-:W-:-:S05]  /*1900*/  LEA.HI.X.SX32 R3, R8, R27, 0x1, P0 ;  /* 0x0000001b08037211 */ /* 0x000fca00000f0eff */
[----:B------:R1:W3:Y:S01]  /*1910*/  LDG.E.U16 R50, [R2.64] ;  /* 0x0000000602327981 */ /* 0x0002e2000c1e1500 */
[----:B------:R-:W-:-:S05]  /*1920*/  IMAD R0, R38, 0x2, R8 ;  /* 0x0000000226007824 */ /* 0x000fca00078e0208 */
[C---:B0-----:R-:W-:Y:S01]  /*1930*/  LEA R6, P0, R0.reuse, R32, 0x1 ;  /* 0x0000002000067211 */ /* 0x041fe200078008ff */
[----:B--2---:R-:W-:Y:S03]  /*1940*/  STL [R1+0x250], R54 ;  /* 0x0002503601007387 */ /* 0x004fe60000100800 */
[----:B------:R-:W-:Y:S01]  /*1950*/  LEA.HI.X.SX32 R7, R0, R27, 0x1, P0 ;  /* 0x0000001b00077211 */ /* 0x000fe200000f0eff */
[----:B------:R0:W-:Y:S04]  /*1960*/  STL [R1+0x7c], R12 ;  /* 0x00007c0c01007387 */ /* 0x0001e80000100800 */
[----:B0-----:R0:W2:Y:S04]  /*1970*/  LDG.E.U16 R12, [R6.64] ;  /* 0x00000006060c7981 */ /* 0x0010a8000c1e1500 */
[----:B----4-:R-:W-:Y:S04]  /*1980*/  STL [R1+0x254], R53 ;  /* 0x0002543501007387 */ /* 0x010fe80000100800 */
[----:B-----5:R4:W-:Y:S02]  /*1990*/  STL [R1+0x78], R10 ;  /* 0x0000780a01007387 */ /* 0x0209e40000100800 */
[----:B----4-:R-:W-:-:S05]  /*19a0*/  LEA R10, R38, R0, 0x1 ;  /* 0x00000000260a7211 */ /* 0x010fca00078e08ff */
[----:B------:R-:W-:Y:S01]  /*19b0*/  IMAD R8, R38, 0x2, R10 ;  /* 0x0000000226087824 */ /* 0x000fe200078e020a */
[----:B------:R-:W-:-:S04]  /*19c0*/  LEA R4, P1, R10, R32, 0x1 ;  /* 0x000000200a047211 */ /* 0x000fc800078208ff */
[----:B-1----:R-:W-:Y:S02]  /*19d0*/  LEA R2, P0, R8, R32, 0x1 ;  /* 0x0000002008027211 */ /* 0x002fe400078008ff */
[-C--:B------:R-:W-:Y:S02]  /*19e0*/  LEA.HI.X.SX32 R5, R10, R27.reuse, 0x1, P1 ;  /* 0x0000001b0a057211 */ /* 0x080fe400008f0eff */
[----:B------:R-:W-:-:S03]  /*19f0*/  LEA.HI.X.SX32 R3, R8, R27, 0x1, P0 ;  /* 0x0000001b08037211 */ /* 0x000fc600000f0eff */
[----:B------:R1:W4:Y:S04]  /*1a00*/  LDG.E.U16 R47, [R4.64] ;  /* 0x00000006042f7981 */ /* 0x000328000c1e1500 */
[----:B------:R5:W2:Y:S04]  /*1a10*/  LDG.E.U16 R46, [R2.64] ;  /* 0x00000006022e7981 */ /* 0x000aa8000c1e1500 */
[----:B---3--:R-:W-:Y:S04]  /*1a20*/  STL [R1+0x258], R52 ;  /* 0x0002583401007387 */ /* 0x008fe80000100800 */
[----:B------:R-:W-:Y:S04]  /*1a30*/  STL [R1+0x6c], R11 ;  /* 0x00006c0b01007387 */ /* 0x000fe80000100800 */
[----:B------:R-:W-:Y:S04]  /*1a40*/  STL [R1+0x25c], R51 ;  /* 0x00025c3301007387 */ /* 0x000fe80000100800 */
[----:B------:R3:W-:Y:S02]  /*1a50*/  STL [R1+0x68], R9 ;  /* 0x0000680901007387 */ /* 0x0007e40000100800 */
[----:B---3--:R-:W-:-:S04]  /*1a60*/  IMAD R9, R38, 0x2, R8 ;  /* 0x0000000226097824 */ /* 0x008fc800078e0208 */
[----:B------:R-:W-:Y:S01]  /*1a70*/  IMAD R0, R38, 0x2, R9 ;  /* 0x0000000226007824 */ /* 0x000fe200078e0209 */
[----:B0-----:R-:W-:-:S03]  /*1a80*/  LEA R6, P0, R9, R32, 0x1 ;  /* 0x0000002009067211 */ /* 0x001fc600078008ff */
[----:B------:R-:W-:Y:S01]  /*1a90*/  IMAD R11, R38, 0x2, R0 ;  /* 0x00000002260b7824 */ /* 0x000fe200078e0200 */
[-C--:B------:R-:W-:Y:S02]  /*1aa0*/  LEA.HI.X.SX32 R7, R9, R27.reuse, 0x1, P0 ;  /* 0x0000001b09077211 */ /* 0x080fe400000f0eff */
[-C--:B-1----:R-:W-:Y:S01]  /*1ab0*/  LEA R4, P0, R0, R32.reuse, 0x1 ;  /* 0x0000002000047211 */ /* 0x082fe200078008ff */
[----:B------:R-:W-:Y:S01]  /*1ac0*/  IMAD R8, R38, 0x2, R11 ;  /* 0x0000000226087824 */ /* 0x000fe200078e020b */
[----:B------:R-:W-:Y:S01]  /*1ad0*/  STL [R1+0x260], R50 ;  /* 0x0002603201007387 */ /* 0x000fe20000100800 */
[----:B-----5:R-:W-:Y:S02]  /*1ae0*/  LEA R2, P1, R11, R32, 0x1 ;  /* 0x000000200b027211 */ /* 0x020fe400078208ff */
[----:B------:R-:W-:Y:S01]  /*1af0*/  LEA.HI.X.SX32 R5, R0, R27, 0x1, P0 ;  /* 0x0000001b00057211 */ /* 0x000fe200000f0eff */
[----:B------:R0:W-:Y:S01]  /*1b00*/  STL [R1+0x5c], R14 ;  /* 0x00005c0e01007387 */ /* 0x0001e20000100800 */
[----:B------:R-:W-:-:S02]  /*1b10*/  LEA R9, R38, R8, 0x1 ;  /* 0x0000000826097211 */ /* 0x000fc400078e08ff */
[-C--:B------:R-:W-:Y:S01]  /*1b20*/  LEA.HI.X.SX32 R3, R11, R27.reuse, 0x1, P1 ;  /* 0x0000001b0b037211 */ /* 0x080fe200008f0eff */
[----:B------:R1:W3:Y:S04]  /*1b30*/  LDG.E.U16 R17, [R4.64] ;  /* 0x0000000604117981 */ /* 0x0002e8000c1e1500 */
[----:B------:R5:W4:Y:S01]  /*1b40*/  LDG.E.U16 R45, [R6.64] ;  /* 0x00000006062d7981 */ /* 0x000b22000c1e1500 */
[----:B0-----:R-:W-:Y:S01]  /*1b50*/  LEA R14, P0, R8, R32, 0x1 ;  /* 0x00000020080e7211 */ /* 0x001fe200078008ff */
[----:B------:R-:W-:Y:S02]  /*1b60*/  IMAD R10, R38, 0x2, R9 ;  /* 0x00000002260a7824 */ /* 0x000fe400078e0209 */
[----:B------:R0:W4:Y:S01]  /*1b70*/  LDG.E.U16 R43, [R2.64] ;  /* 0x00000006022b7981 */ /* 0x000122000c1e1500 */
[----:B------:R-:W-:-:S02]  /*1b80*/  LEA.HI.X.SX32 R15, R8, R27, 0x1, P0 ;  /* 0x0000001b080f7211 */ /* 0x000fc400000f0eff */
[CC--:B-1----:R-:W-:Y:S01]  /*1b90*/  LEA R4, P0, R9.reuse, R32.reuse, 0x1 ;  /* 0x0000002009047211 */ /* 0x0c2fe200078008ff */
[----:B------:R-:W-:Y:S01]  /*1ba0*/  IMAD R11, R38, 0x2, R10 ;  /* 0x00000002260b7824 */ /* 0x000fe200078e020a */
[----:B------:R1:W-:Y:S02]  /*1bb0*/  STL [R1+0x58], R13 ;  /* 0x0000580d01007387 */ /* 0x0003e40000100800 */
[-C--:B------:R-:W-:Y:S02]  /*1bc0*/  LEA.HI.X.SX32 R5, R9, R27.reuse, 0x1, P0 ;  /* 0x0000001b09057211 */ /* 0x080fe400000f0eff */
[----:B0-----:R-:W-:Y:S01]  /*1bd0*/  LEA R2, P0, R10, R32, 0x1 ;  /* 0x000000200a027211 */ /* 0x001fe200078008ff */
[----:B------:R-:W-:Y:S01]  /*1be0*/  IMAD R0, R38, 0x2, R11 ;  /* 0x0000000226007824 */ /* 0x000fe200078e020b */
[----:B------:R0:W4:Y:S02]  /*1bf0*/  LDG.E.U16 R14, [R14.64] ;  /* 0x000000060e0e7981 */ /* 0x000124000c1e1500 */
[----:B------:R-:W-:-:S02]  /*1c00*/  LEA.HI.X.SX32 R3, R10, R27, 0x1, P0 ;  /* 0x0000001b0a037211 */ /* 0x000fc400000f0eff */
[----:B-----5:R5:W4:Y:S04]  /*1c10*/  LDG.E.U16 R7, [R4.64] ;  /* 0x0000000604077981 */ /* 0x020b28000c1e1500 */
[----:B------:R0:W4:Y:S01]  /*1c20*/  LDG.E.U16 R18, [R2.64] ;  /* 0x0000000602127981 */ /* 0x000122000c1e1500 */
[----:B------:R-:W-:Y:S01]  /*1c30*/  IMAD R8, R38, 0x2, R0 ;  /* 0x0000000226087824 */ /* 0x000fe200078e0200 */
[----:B-----5:R-:W-:-:S03]  /*1c40*/  LEA R4, P0, R0, R32, 0x1 ;  /* 0x0000002000047211 */ /* 0x020fc600078008ff */
[----:B------:R-:W-:Y:S01]  /*1c50*/  IMAD R6, R38, 0x2, R8 ;  /* 0x0000000226067824 */ /* 0x000fe200078e0208 */
[----:B------:R-:W-:Y:S02]  /*1c60*/  LEA.HI.X.SX32 R5, R0, R27, 0x1, P0 ;  /* 0x0000001b00057211 */ /* 0x000fe400000f0eff */
[----:B0-----:R-:W-:-:S03]  /*1c70*/  LEA R2, P0, R8, R32, 0x1 ;  /* 0x0000002008027211 */ /* 0x001fc600078008ff */
[----:B-1----:R0:W5:Y:S01]  /*1c80*/  LDG.E.U16 R13, [R4.64] ;  /* 0x00000006040d7981 */ /* 0x002162000c1e1500 */
[----:B------:R-:W-:Y:S02]  /*1c90*/  LEA.HI.X.SX32 R3, R8, R27, 0x1, P0 ;  /* 0x0000001b08037211 */ /* 0x000fe400000f0eff */
[----:B0-----:R-:W-:-:S04]  /*1ca0*/  LEA R4, P0, R6, R32, 0x1 ;  /* 0x0000002006047211 */ /* 0x001fc800078008ff */
[----:B------:R-:W-:-:S05]  /*1cb0*/  LEA.HI.X.SX32 R5, R6, R27, 0x1, P0 ;  /* 0x0000001b06057211 */ /* 0x000fca00000f0eff */
[----:B------:R0:W5:Y:S01]  /*1cc0*/  LDG.E.U16 R24, [R4.64] ;  /* 0x0000000604187981 */ /* 0x000162000c1e1500 */
[----:B------:R-:W-:-:S03]  /*1cd0*/  LEA R9, R38, R6, 0x1 ;  /* 0x0000000626097211 */ /* 0x000fc600078e08ff */
[----:B--2---:R1:W-:Y:S04]  /*1ce0*/  STL [R1+0x48], R12 ;  /* 0x0000480c01007387 */ /* 0x0043e80000100800 */
[----:B------:R2:W5:Y:S01]  /*1cf0*/  LDG.E.U16 R6, [R2.64] ;  /* 0x0000000602067981 */ /* 0x000562000c1e1500 */
[----:B-1----:R-:W-:-:S04]  /*1d00*/  IMAD R12, R38, 0x2, R9 ;  /* 0x00000002260c7824 */ /* 0x002fc800078e0209 */
[----:B------:R-:W-:Y:S01]  /*1d10*/  IMAD R10, R38, 0x2, R12 ;  /* 0x00000002260a7824 */ /* 0x000fe200078e020c */
[----:B--2---:R-:W-:-:S03]  /*1d20*/  LEA R2, P0, R12, R32, 0x1 ;  /* 0x000000200c027211 */ /* 0x004fc600078008ff */
[----:B------:R-:W-:Y:S01]  /*1d30*/  IMAD R0, R38, 0x2, R10 ;  /* 0x0000000226007824 */ /* 0x000fe200078e020a */
[----:B------:R-:W-:Y:S02]  /*1d40*/  LEA.HI.X.SX32 R3, R12, R27, 0x1, P0 ;  /* 0x0000001b0c037211 */ /* 0x000fe400000f0eff */
[----:B0-----:R-:W-:-:S03]  /*1d50*/  LEA R4, P0, R10, R32, 0x1 ;  /* 0x000000200a047211 */ /* 0x001fc600078008ff */
[----:B------:R0:W5:Y:S01]  /*1d60*/  LDG.E.U16 R12, [R2.64] ;  /* 0x00000006020c7981 */ /* 0x000162000c1e1500 */
[-C--:B------:R-:W-:Y:S02]  /*1d70*/  LEA.HI.X.SX32 R5, R10, R27.reuse, 0x1, P0 ;  /* 0x0000001b0a057211 */ /* 0x080fe400000f0eff */
[-C--:B------:R-:W-:Y:S02]  /*1d80*/  LEA R22, P1, R11, R32.reuse, 0x1 ;  /* 0x000000200b167211 */ /* 0x080fe400078208ff */
[C---:B0-----:R-:W-:Y:S02]  /*1d90*/  LEA R2, P0, R0.reuse, R32, 0x1 ;  /* 0x0000002000027211 */ /* 0x041fe400078008ff */
[----:B------:R0:W5:Y:S02]  /*1da0*/  LDG.E.U16 R5, [R4.64] ;  /* 0x0000000604057981 */ /* 0x000164000c1e1500 */
[----:B------:R-:W-:-:S05]  /*1db0*/  LEA.HI.X.SX32 R3, R0, R27, 0x1, P0 ;  /* 0x0000001b00037211 */ /* 0x000fca00000f0eff */
[----:B------:R1:W5:Y:S01]  /*1dc0*/  LDG.E.U16 R29, [R2.64] ;  /* 0x00000006021d7981 */ /* 0x000362000c1e1500 */
[----:B------:R-:W-:Y:S01]  /*1dd0*/  LEA.HI.X.SX32 R23, R11, R27, 0x1, P1 ;  /* 0x0000001b0b177211 */ /* 0x000fe200008f0eff */
[----:B------:R-:W-:-:S04]  /*1de0*/  IMAD R11, R38, 0x2, R0 ;  /* 0x00000002260b7824 */ /* 0x000fc800078e0200 */
[C---:B------:R-:W-:Y:S01]  /*1df0*/  IMAD R20, R38.reuse, 0x2, R11 ;  /* 0x0000000226147824 */ /* 0x040fe200078e020b */
[----:B------:R0:W5:Y:S04]  /*1e00*/  LDG.E.U16 R22, [R22.64] ;  /* 0x0000000616167981 */ /* 0x000168000c1e1500 */
[----:B------:R-:W-:-:S05]  /*1e10*/  LEA R16, R38, R20, 0x1 ;  /* 0x0000001426107211 */ /* 0x000fca00078e08ff */
[----:B0-----:R-:W-:Y:S01]  /*1e20*/  IMAD R23, R38, 0x2, R16 ;  /* 0x0000000226177824 */ /* 0x001fe200078e0210 */
[----:B------:R-:W-:-:S04]  /*1e30*/  LEA R8, P1, R9, R32, 0x1 ;  /* 0x0000002009087211 */ /* 0x000fc800078208ff */
[----:B------:R-:W-:-:S05]  /*1e40*/  LEA.HI.X.SX32 R9, R9, R27, 0x1, P1 ;  /* 0x0000001b09097211 */ /* 0x000fca00008f0eff */
[----:B------:R0:W5:Y:S01]  /*1e50*/  LDG.E.U16 R21, [R8.64] ;  /* 0x0000000608157981 */ /* 0x000162000c1e1500 */
[-C--:B------:R-:W-:Y:S02]  /*1e60*/  LEA R10, P1, R11, R32.reuse, 0x1 ;  /* 0x000000200b0a7211 */ /* 0x080fe400078208ff */
[----:B0-----:R-:W-:-:S04]  /*1e70*/  LEA R8, P0, R20, R32, 0x1 ;  /* 0x0000002014087211 */ /* 0x001fc800078008ff */
[-C--:B------:R-:W-:Y:S02]  /*1e80*/  LEA.HI.X.SX32 R9, R20, R27.reuse, 0x1, P0 ;  /* 0x0000001b14097211 */ /* 0x080fe400000f0eff */
[CC--:B-1----:R-:W-:Y:S02]  /*1e90*/  LEA R2, P0, R16.reuse, R32.reuse, 0x1 ;  /* 0x0000002010027211 */ /* 0x0c2fe400078008ff */
[-C--:B------:R-:W-:Y:S02]  /*1ea0*/  LEA.HI.X.SX32 R11, R11, R27.reuse, 0x1, P1 ;  /* 0x0000001b0b0b7211 */ /* 0x080fe400008f0eff */
[-C--:B------:R-:W-:Y:S02]  /*1eb0*/  LEA.HI.X.SX32 R3, R16, R27.reuse, 0x1, P0 ;  /* 0x0000001b10037211 */ /* 0x080fe400000f0eff */
[C---:B------:R-:W-:Y:S01]  /*1ec0*/  LEA R56, P0, R23.reuse, R32, 0x1 ;  /* 0x0000002017387211 */ /* 0x040fe200078008ff */
[----:B------:R0:W5:Y:S03]  /*1ed0*/  LDG.E.U16 R20, [R10.64] ;  /* 0x000000060a147981 */ /* 0x000166000c1e1500 */
[----:B------:R-:W-:Y:S01]  /*1ee0*/  LEA.HI.X.SX32 R57, R23, R27, 0x1, P0 ;  /* 0x0000001b17397211 */ /* 0x000fe200000f0eff */
[----:B------:R1:W5:Y:S04]  /*1ef0*/  LDG.E.U16 R4, [R2.64] ;  /* 0x0000000602047981 */ /* 0x000368000c1e1500 */
[----:B------:R1:W5:Y:S04]  /*1f00*/  LDG.E.U16 R56, [R56.64] ;  /* 0x0000000638387981 */ /* 0x000368000c1e1500 */
[----:B0-----:R0:W5:Y:S04]  /*1f10*/  LDG.E.U16 R11, [R8.64] ;  /* 0x00000006080b7981 */ /* 0x001168000c1e1500 */
[----:B---3--:R3:W-:Y:S04]  /*1f20*/  STL [R1+0x38], R17 ;  /* 0x0000381101007387 */ /* 0x0087e80000100800 */
[----:B----4-:R4:W-:Y:S04]  /*1f30*/  STL [R1+0x28], R18 ;  /* 0x0000281201007387 */ /* 0x0109e80000100800 */
[----:B------:R-:W2:Y:S04]  /*1f40*/  LDL.LU R50, [R1+0xc4] ;  /* 0x0000c40001327983 */ /* 0x000ea80000300800 */
[----:B------:R-:W2:Y:S04]  /*1f50*/  LDL.LU R51, [R1+0xb4] ;  /* 0x0000b40001337983 */ /* 0x000ea80000300800 */
[----:B------:R-:W2:Y:S04]  /*1f60*/  LDL.LU R52, [R1+0xa4] ;  /* 0x0000a40001347983 */ /* 0x000ea80000300800 */
[----:B------:R-:W2:Y:S04]  /*1f70*/  LDL.LU R53, [R1+0x94] ;  /* 0x0000940001357983 */ /* 0x000ea80000300800 */
[----:B------:R-:W2:Y:S04]  /*1f80*/  LDL.LU R54, [R1+0x84] ;  /* 0x0000840001367983 */ /* 0x000ea80000300800 */
[----:B------:R-:W2:Y:S04]  /*1f90*/  LDL.LU R55, [R1+0x74] ;  /* 0x0000740001377983 */ /* 0x000ea80000300800 */
[----:B------:R-:W2:Y:S04]  /*1fa0*/  LDL.LU R58, [R1+0x64] ;  /* 0x00006400013a7983 */ /* 0x000ea80000300800 */
[----:B------:R-:W2:Y:S04]  /*1fb0*/  LDL.LU R59, [R1+0x54] ;  /* 0x00005400013b7983 */ /* 0x000ea80000300800 */
[----:B------:R-:W2:Y:S01]  /*1fc0*/  LDL.LU R60, [R1+0x4c] ;  /* 0x00004c00013c7983 */ /* 0x000ea20000300800 */
[----:B---3--:R-:W-:-:S03]  /*1fd0*/  IMAD R17, R38, 0x2, R23 ;  /* 0x0000000226117824 */ /* 0x008fc600078e0217 */
[----:B------:R-:W3:Y:S01]  /*1fe0*/  LDL.LU R61, [R1+0x40] ;  /* 0x00004000013d7983 */ /* 0x000ee20000300800 */
[----:B------:R-:W-:-:S04]  /*1ff0*/  IMAD R19, R38, 0x2, R17 ;  /* 0x0000000226137824 */ /* 0x000fc800078e0211 */
[----:B------:R-:W-:-:S05]  /*2000*/  IMAD R15, R38, 0x2, R19 ;  /* 0x00000002260f7824 */ /* 0x000fca00078e0213 */
[----:B------:R-:W-:-:S05]  /*2010*/  LEA R28, R38, R15, 0x1 ;  /* 0x0000000f261c7211 */ /* 0x000fca00078e08ff */
[----:B----4-:R-:W-:-:S04]  /*2020*/  IMAD R18, R38, 0x2, R28 ;  /* 0x0000000226127824 */ /* 0x010fc800078e021c */
[----:B------:R-:W-:-:S04]  /*2030*/  IMAD R0, R38, 0x2, R18 ;  /* 0x0000000226007824 */ /* 0x000fc800078e0212 */
[----:B------:R-:W-:-:S04]  /*2040*/  IMAD R26, R38, 0x2, R0 ;  /* 0x00000002261a7824 */ /* 0x000fc800078e0200 */
[----:B------:R-:W-:Y:S01]  /*2050*/  IMAD R35, R38, 0x2, R26 ;  /* 0x0000000226237824 */ /* 0x000fe200078e021a */
[----:B-----5:R4:W-:Y:S01]  /*2060*/  STL [R1+0x14], R24 ;  /* 0x0000141801007387 */ /* 0x0209e20000100800 */
[----:B0-----:R-:W-:-:S03]  /*2070*/  LEA R8, P0, R19, R32, 0x1 ;  /* 0x0000002013087211 */ /* 0x001fc600078008ff */
[----:B----4-:R-:W-:-:S05]  /*2080*/  LEA R24, R38, R35, 0x1 ;  /* 0x0000002326187211 */ /* 0x010fca00078e08ff */
[----:B------:R-:W-:Y:S01]  /*2090*/  IMAD R25, R38, 0x2, R24 ;  /* 0x0000000226197824 */ /* 0x000fe200078e0218 */
[----:B------:R-:W-:-:S03]  /*20a0*/  LEA.HI.X.SX32 R9, R19, R27, 0x1, P0 ;  /* 0x0000001b13097211 */ /* 0x000fc600000f0eff */
[C---:B------:R-:W-:Y:S01]  /*20b0*/  IMAD R23, R38.reuse, 0x2, R25 ;  /* 0x0000000226177824 */ /* 0x040fe200078e0219 */
[C---:B-1----:R-:W-:Y:S01]  /*20c0*/  LEA R2, P0, R15.reuse, R32, 0x1 ;  /* 0x000000200f027211 */ /* 0x042fe200078008ff */
[----:B------:R0:W4:Y:S02]  /*20d0*/  LDG.E.U16 R10, [R8.64] ;  /* 0x00000006080a7981 */ /* 0x000124000c1e1500 */
[----:B------:R-:W-:Y:S01]  /*20e0*/  IMAD R36, R38, 0x2, R23 ;  /* 0x0000000226247824 */ /* 0x000fe200078e0217 */
[----:B------:R-:W-:-:S03]  /*20f0*/  LEA.HI.X.SX32 R3, R15, R27, 0x1, P0 ;  /* 0x0000001b0f037211 */ /* 0x000fc600000f0eff */
[----:B------:R-:W-:Y:S01]  /*2100*/  IMAD R15, R38, 0x2, R36 ;  /* 0x00000002260f7824 */ /* 0x000fe200078e0224 */
[-C--:B------:R-:W-:Y:S02]  /*2110*/  LEA R48, P0, R28, R32.reuse, 0x1 ;  /* 0x000000201c307211 */ /* 0x080fe400078008ff */
[-C--:B------:R-:W-:Y:S01]  /*2120*/  LEA R16, P1, R17, R32.reuse, 0x1 ;  /* 0x0000002011107211 */ /* 0x080fe200078208ff */
[----:B------:R1:W-:Y:S01]  /*2130*/  STL [R1], R29 ;  /* 0x0000001d01007387 */ /* 0x0003e20000100800 */
[----:B------:R-:W-:Y:S02]  /*2140*/  LEA R37, R38, R15, 0x1 ;  /* 0x0000000f26257211 */ /* 0x000fe400078e08ff */
[-C--:B------:R-:W-:Y:S01]  /*2150*/  LEA.HI.X.SX32 R49, R28, R27.reuse, 0x1, P0 ;  /* 0x0000001b1c317211 */ /* 0x080fe200000f0eff */
[----:B------:R5:W3:Y:S02]  /*2160*/  LDG.E.U16 R3, [R2.64] ;  /* 0x0000000602037981 */ /* 0x000ae4000c1e1500 */
[----:B------:R-:W-:Y:S01]  /*2170*/  IMAD R40, R38, 0x2, R37 ;  /* 0x0000000226287824 */ /* 0x000fe200078e0225 */
[----:B0-----:R-:W-:Y:S01]  /*2180*/  LEA R8, P0, R0, R32, 0x1 ;  /* 0x0000002000087211 */ /* 0x001fe200078008ff */
[----:B------:R0:W3:Y:S02]  /*2190*/  LDG.E.U16 R48, [R48.64] ;  /* 0x0000000630307981 */ /* 0x0000e4000c1e1500 */
[----:B------:R-:W-:Y:S01]  /*21a0*/  IMAD R34, R38, 0x2, R40 ;  /* 0x0000000226227824 */ /* 0x000fe200078e0228 */
[----:B------:R-:W-:-:S02]  /*21b0*/  LEA.HI.X.SX32 R9, R0, R27, 0x1, P0 ;  /* 0x0000001b00097211 */ /* 0x000fc400000f0eff */
[----:B------:R-:W-:Y:S01]  /*21c0*/  LEA.HI.X.SX32 R17, R17, R27, 0x1, P1 ;  /* 0x0000001b11117211 */ /* 0x000fe200008f0eff */
[----:B------:R-:W-:Y:S01]  /*21d0*/  IMAD R0, R38, 0x2, R34 ;  /* 0x0000000226007824 */ /* 0x000fe200078e0222 */
[----:B------:R-:W-:Y:S02]  /*21e0*/  LEA R28, P0, R26, R32, 0x1 ;  /* 0x000000201a1c7211 */ /* 0x000fe400078008ff */
[----:B------:R0:W3:Y:S01]  /*21f0*/  LDG.E.U16 R9, [R8.64] ;  /* 0x0000000608097981 */ /* 0x0000e2000c1e1500 */
[----:B------:R-:W-:-:S03]  /*2200*/  IMAD R44, R38, 0x2, R0 ;  /* 0x00000002262c7824 */ /* 0x000fc600078e0200 */
[----:B------:R0:W3:Y:S02]  /*2210*/  LDG.E.U16 R19, [R16.64] ;  /* 0x0000000610137981 */ /* 0x0000e4000c1e1500 */
[----:B------:R-:W-:Y:S02]  /*2220*/  LEA R41, R38, R44, 0x1 ;  /* 0x0000002c26297211 */ /* 0x000fe400078e08ff */
[----:B0-----:R-:W-:-:S04]  /*2230*/  LEA R16, P1, R18, R32, 0x1 ;  /* 0x0000002012107211 */ /* 0x001fc800078208ff */
[-C--:B------:R-:W-:Y:S02]  /*2240*/  LEA.HI.X.SX32 R17, R18, R27.reuse, 0x1, P1 ;  /* 0x0000001b12117211 */ /* 0x080fe400008f0eff */
[----:B-1----:R-:W-:Y:S01]  /*2250*/  LEA.HI.X.SX32 R29, R26, R27, 0x1, P0 ;  /* 0x0000001b1a1d7211 */ /* 0x002fe200000f0eff */
[C---:B------:R-:W-:Y:S02]  /*2260*/  IMAD R26, R38.reuse, 0x2, R41 ;  /* 0x00000002261a7824 */ /* 0x040fe400078e0229 */
[----:B------:R0:W3:Y:S02]  /*2270*/  LDG.E.U16 R18, [R16.64] ;  /* 0x0000000610127981 */ /* 0x0000e4000c1e1500 */
[----:B------:R-:W-:Y:S02]  /*2280*/  IMAD R49, R38, 0x2, R26 ;  /* 0x0000000226317824 */ /* 0x000fe400078e021a */
[----:B-----5:R1:W5:Y:S01]  /*2290*/  LDG.E.U16 R2, [R28.64] ;  /* 0x000000061c027981 */ /* 0x020362000c1e1500 */
[----:B0-----:R-:W-:Y:S01]  /*22a0*/  LEA R16, P1, R24, R32, 0x1 ;  /* 0x0000002018107211 */ /* 0x001fe200078208ff */
[----:B------:R-:W-:-:S03]  /*22b0*/  IMAD R42, R38, 0x2, R49 ;  /* 0x00000002262a7824 */ /* 0x000fc600078e0231 */
[----:B------:R-:W-:Y:S02]  /*22c0*/  LEA.HI.X.SX32 R17, R24, R27, 0x1, P1 ;  /* 0x0000001b18117211 */ /* 0x000fe400008f0eff */
[----:B------:R-:W-:Y:S01]  /*22d0*/  LEA R24, P0, R25, R32, 0x1 ;  /* 0x0000002019187211 */ /* 0x000fe200078008ff */
[----:B------:R-:W-:-:S03]  /*22e0*/  IMAD R39, R38, 0x2, R42 ;  /* 0x0000000226277824 */ /* 0x000fc600078e022a */
[----:B------:R-:W-:Y:S01]  /*22f0*/  LEA.HI.X.SX32 R25, R25, R27, 0x1, P0 ;  /* 0x0000001b19197211 */ /* 0x000fe200000f0eff */
[----:B------:R0:W4:Y:S01]  /*2300*/  LDG.E.U16 R17, [R16.64] ;  /* 0x0000000610117981 */ /* 0x000122000c1e1500 */
[CC--:B------:R-:W-:Y:S02]  /*2310*/  LEA R30, P0, R15.reuse, R32.reuse, 0x1 ;  /* 0x000000200f1e7211 */ /* 0x0c0fe400078008ff */
[----:B------:R-:W-:Y:S01]  /*2320*/  LEA R33, R38, R39, 0x1 ;  /* 0x0000002726217211 */ /* 0x000fe200078e08ff */
[----:B------:R0:W4:Y:S01]  /*2330*/  LDG.E.U16 R8, [R24.64] ;  /* 0x0000000618087981 */ /* 0x000122000c1e1500 */
[----:B------:R-:W-:Y:S02]  /*2340*/  LEA.HI.X.SX32 R31, R15, R27, 0x1, P0 ;  /* 0x0000001b0f1f7211 */ /* 0x000fe400000f0eff */
[-C--:B-1----:R-:W-:Y:S02]  /*2350*/  LEA R28, P0, R0, R32.reuse, 0x1 ;  /* 0x00000020001c7211 */ /* 0x082fe400078008ff */
[----:B0-----:R-:W-:-:S02]  /*2360*/  LEA R24, P1, R49, R32, 0x1 ;  /* 0x0000002031187211 */ /* 0x001fc400078208ff */
[-C--:B------:R-:W-:Y:S02]  /*2370*/  LEA.HI.X.SX32 R29, R0, R27.reuse, 0x1, P0 ;  /* 0x0000001b001d7211 */ /* 0x080fe400000f0eff */
[----:B------:R-:W-:Y:S01]  /*2380*/  LEA.HI.X.SX32 R25, R49, R27, 0x1, P1 ;  /* 0x0000001b31197211 */ /* 0x000fe200008f0eff */
[----:B------:R-:W-:Y:S01]  /*2390*/  IMAD R49, R38, 0x2, R33 ;  /* 0x0000000226317824 */ /* 0x000fe200078e0221 */
[----:B------:R0:W4:Y:S04]  /*23a0*/  LDG.E.U16 R0, [R30.64] ;  /* 0x000000061e007981 */ /* 0x000128000c1e1500 */
[----:B------:R1:W4:Y:S04]  /*23b0*/  LDG.E.U16 R16, [R28.64] ;  /* 0x000000061c107981 */ /* 0x000328000c1e1500 */
[----:B------:R0:W4:Y:S01]  /*23c0*/  LDG.E.U16 R15, [R24.64] ;  /* 0x00000006180f7981 */ /* 0x000122000c1e1500 */
[----:B-1----:R-:W-:-:S02]  /*23d0*/  LEA R28, P1, R49, R32, 0x1 ;  /* 0x00000020311c7211 */ /* 0x002fc400078208ff */
[----:B0-----:R-:W-:Y:S02]  /*23e0*/  LEA R24, P0, R23, R32, 0x1 ;  /* 0x0000002017187211 */ /* 0x001fe400078008ff */
[-C--:B------:R-:W-:Y:S02]  /*23f0*/  LEA.HI.X.SX32 R29, R49, R27.reuse, 0x1, P1 ;  /* 0x0000001b311d7211 */ /* 0x080fe400008f0eff */
[----:B------:R-:W-:-:S03]  /*2400*/  LEA.HI.X.SX32 R25, R23, R27, 0x1, P0 ;  /* 0x0000001b17197211 */ /* 0x000fc600000f0eff */
[----:B------:R0:W4:Y:S01]  /*2410*/  LDG.E.U16 R23, [R28.64] ;  /* 0x000000061c177981 */ /* 0x000122000c1e1500 */
[-C--:B------:R-:W-:Y:S01]  /*2420*/  LEA R30, P0, R37, R32.reuse, 0x1 ;  /* 0x00000020251e7211 */ /* 0x080fe200078008ff */
[----:B------:R-:W-:Y:S02]  /*2430*/  IMAD R49, R38, 0x2, R49 ;  /* 0x0000000226317824 */ /* 0x000fe400078e0231 */
[----:B------:R1:W4:Y:S01]  /*2440*/  LDG.E.U16 R24, [R24.64] ;  /* 0x0000000618187981 */ /* 0x000322000c1e1500 */
[----:B0-----:R-:W-:-:S04]  /*2450*/  LEA R28, P1, R44, R32, 0x1 ;  /* 0x000000202c1c7211 */ /* 0x001fc800078208ff */
[-C--:B------:R-:W-:Y:S02]  /*2460*/  LEA.HI.X.SX32 R29, R44, R27.reuse, 0x1, P1 ;  /* 0x0000001b2c1d7211 */ /* 0x080fe400008f0eff */
[----:B------:R-:W-:-:S03]  /*2470*/  LEA.HI.X.SX32 R31, R37, R27, 0x1, P0 ;  /* 0x0000001b251f7211 */ /* 0x000fc600000f0eff */
[----:B------:R0:W4:Y:S04]  /*2480*/  LDG.E.U16 R37, [R28.64] ;  /* 0x000000061c257981 */ /* 0x000128000c1e1500 */
[----:B-1----:R1:W4:Y:S01]  /*2490*/  LDG.E.U16 R25, [R30.64] ;  /* 0x000000061e197981 */ /* 0x002322000c1e1500 */
[----:B0-----:R-:W-:-:S04]  /*24a0*/  LEA R28, P0, R42, R32, 0x1 ;  /* 0x000000202a1c7211 */ /* 0x001fc800078008ff */
[----:B------:R-:W-:-:S05]  /*24b0*/  LEA.HI.X.SX32 R29, R42, R27, 0x1, P0 ;  /* 0x0000001b2a1d7211 */ /* 0x000fca00000f0eff */
[----:B------:R0:W4:Y:S01]  /*24c0*/  LDG.E.U16 R42, [R28.64] ;  /* 0x000000061c2a7981 */ /* 0x000122000c1e1500 */
[-C--:B-1----:R-:W-:Y:S02]  /*24d0*/  LEA R30, P1, R49, R32.reuse, 0x1 ;  /* 0x00000020311e7211 */ /* 0x082fe400078208ff */
[----:B0-----:R-:W-:-:S04]  /*24e0*/  LEA R28, P0, R40, R32, 0x1 ;  /* 0x00000020281c7211 */ /* 0x001fc800078008ff */
[-C--:B------:R-:W-:Y:S02]  /*24f0*/  LEA.HI.X.SX32 R29, R40, R27.reuse, 0x1, P0 ;  /* 0x0000001b281d7211 */ /* 0x080fe400000f0eff */
[----:B------:R-:W-:-:S03]  /*2500*/  LEA.HI.X.SX32 R31, R49, R27, 0x1, P1 ;  /* 0x0000001b311f7211 */ /* 0x000fc600008f0eff */
[----:B------:R0:W4:Y:S01]  /*2510*/  LDG.E.U16 R40, [R28.64] ;  /* 0x000000061c287981 */ /* 0x000122000c1e1500 */
[----:B------:R-:W-:-:S03]  /*2520*/  IMAD R49, R38, 0x2, R49 ;  /* 0x0000000226317824 */ /* 0x000fc600078e0231 */
[----:B------:R1:W4:Y:S01]  /*2530*/  LDG.E.U16 R44, [R30.64] ;  /* 0x000000061e2c7981 */ /* 0x000322000c1e1500 */
[-C--:B0-----:R-:W-:Y:S02]  /*2540*/  LEA R28, P0, R39, R32.reuse, 0x1 ;  /* 0x00000020271c7211 */ /* 0x081fe400078008ff */
[----:B-1----:R-:W-:Y:S02]  /*2550*/  LEA R30, P1, R41, R32, 0x1 ;  /* 0x00000020291e7211 */ /* 0x002fe400078208ff */
[-C--:B------:R-:W-:Y:S01]  /*2560*/  LEA.HI.X.SX32 R29, R39, R27.reuse, 0x1, P0 ;  /* 0x0000001b271d7211 */ /* 0x080fe200000f0eff */
[----:B------:R-:W-:Y:S01]  /*2570*/  IMAD R38, R38, 0x2, R49 ;  /* 0x0000000226267824 */ /* 0x000fe200078e0231 */
[----:B------:R-:W-:-:S03]  /*2580*/  LEA.HI.X.SX32 R31, R41, R27, 0x1, P1 ;  /* 0x0000001b291f7211 */ /* 0x000fc600008f0eff */
[----:B------:R0:W4:Y:S04]  /*2590*/  LDG.E.U16 R39, [R28.64] ;  /* 0x000000061c277981 */ /* 0x000128000c1e1500 */
[----:B------:R1:W4:Y:S01]  /*25a0*/  LDG.E.U16 R41, [R30.64] ;  /* 0x000000061e297981 */ /* 0x000322000c1e1500 */
[----:B0-----:R-:W-:-:S03]  /*25b0*/  LEA R28, P0, R49, R32, 0x1 ;  /* 0x00000020311c7211 */ /* 0x001fc600078008ff */
[----:B------:R-:W0:Y:S01]  /*25c0*/  S2R R57, SR_TID.X ;  /* 0x0000000000397919 */ /* 0x000e220000002100 */
[C---:B-1----:R-:W-:Y:S02]  /*25d0*/  LEA R30, P1, R38.reuse, R32, 0x1 ;  /* 0x00000020261e7211 */ /* 0x042fe400078208ff */
[-C--:B------:R-:W-:Y:S02]  /*25e0*/  LEA.HI.X.SX32 R29, R49, R27.reuse, 0x1, P0 ;  /* 0x0000001b311d7211 */ /* 0x080fe400000f0eff */
[----:B------:R-:W-:-:S03]  /*25f0*/  LEA.HI.X.SX32 R31, R38, R27, 0x1, P1 ;  /* 0x0000001b261f7211 */ /* 0x000fc600008f0eff */
[----:B------:R1:W4:Y:S04]  /*2600*/  LDG.E.U16 R38, [R28.64] ;  /* 0x000000061c267981 */ /* 0x000328000c1e1500 */
[----:B------:R0:W4:Y:S01]  /*2610*/  LDG.E.U16 R49, [R30.64] ;  /* 0x000000061e317981 */ /* 0x000122000c1e1500 */
[----:B-1----:R-:W-:-:S04]  /*2620*/  LEA R28, P0, R35, R32, 0x1 ;  /* 0x00000020231c7211 */ /* 0x002fc800078008ff */
[----:B------:R-:W-:Y:S02]  /*2630*/  LEA.HI.X.SX32 R29, R35, R27, 0x1, P0 ;  /* 0x0000001b231d7211 */ /* 0x000fe400000f0eff */
[----:B0-----:R-:W-:-:S03]  /*2640*/  LEA R30, P1, R36, R32, 0x1 ;  /* 0x00000020241e7211 */ /* 0x001fc600078208ff */
[----:B------:R0:W4:Y:S01]  /*2650*/  LDG.E.U16 R35, [R28.64] ;  /* 0x000000061c237981 */ /* 0x000122000c1e1500 */
[----:B------:R-:W-:-:S05]  /*2660*/  LEA.HI.X.SX32 R31, R36, R27, 0x1, P1 ;  /* 0x0000001b241f7211 */ /* 0x000fca00008f0eff */
[----:B------:R1:W4:Y:S01]  /*2670*/  LDG.E.U16 R36, [R30.64] ;  /* 0x000000061e247981 */ /* 0x000322000c1e1500 */
[----:B0-----:R-:W-:-:S04]  /*2680*/  LEA R28, P0, R34, R32, 0x1 ;  /* 0x00000020221c7211 */ /* 0x001fc800078008ff */
[-C--:B------:R-:W-:Y:S02]  /*2690*/  LEA.HI.X.SX32 R29, R34, R27.reuse, 0x1, P0 ;  /* 0x0000001b221d7211 */ /* 0x080fe400000f0eff */
[CC--:B-1----:R-:W-:Y:S01]  /*26a0*/  LEA R30, P0, R26.reuse, R32.reuse, 0x1 ;  /* 0x000000201a1e7211 */ /* 0x0c2fe200078008ff */
[----:B------:R-:W4:Y:S01]  /*26b0*/  LDL.LU R34, [R1+0x4] ;  /* 0x0000040001227983 */ /* 0x000f220000300800 */
[C---:B------:R-:W-:Y:S02]  /*26c0*/  LEA R32, P1, R33.reuse, R32, 0x1 ;  /* 0x0000002021207211 */ /* 0x040fe400078208ff */
[-C--:B------:R-:W-:Y:S01]  /*26d0*/  LEA.HI.X.SX32 R31, R26, R27.reuse, 0x1, P0 ;  /* 0x0000001b1a1f7211 */ /* 0x080fe200000f0eff */
[----:B------:R0:W4:Y:S01]  /*26e0*/  LDG.E.U16 R28, [R28.64] ;  /* 0x000000061c1c7981 */ /* 0x000122000c1e1500 */
[----:B------:R-:W-:Y:S02]  /*26f0*/  LEA.HI.X.SX32 R33, R33, R27, 0x1, P1 ;  /* 0x0000001b21217211 */ /* 0x000fe400008f0eff */
[----:B------:R-:W-:Y:S01]  /*2700*/  SHF.R.S32.HI R27, RZ, 0x8, R57 ;  /* 0x00000008ff1b7819 */ /* 0x000fe20000011439 */
[----:B------:R1:W4:Y:S01]  /*2710*/  LDG.E.U16 R30, [R30.64] ;  /* 0x000000061e1e7981 */ /* 0x000322000c1e1500 */
[----:B------:R-:W-:-:S02]  /*2720*/  LOP3.LUT R57, R57, 0xff, RZ, 0xc0, !PT ;  /* 0x000000ff39397812 */ /* 0x000fc400078ec0ff */
[----:B------:R-:W-:Y:S01]  /*2730*/  SGXT R27, R27, 0x1 ;  /* 0x000000011b1b781a */ /* 0x000fe20000000200 */
[----:B------:R2:W4:Y:S01]  /*2740*/  LDG.E.U16 R32, [R32.64] ;  /* 0x0000000620207981 */ /* 0x000522000c1e1500 */
[----:B------:R-:W-:-:S03]  /*2750*/  SHF.L.U32 R26, R57, 0x1, RZ ;  /* 0x00000001391a7819 */ /* 0x000fc600000006ff */
[----:B0-----:R-:W4:Y:S01]  /*2760*/  LDL.LU R29, [R1+0xc] ;  /* 0x00000c00011d7983 */ /* 0x001f220000300800 */
[----:B------:R-:W-:-:S03]  /*2770*/  LOP3.LUT R57, R26, 0x210, R27, 0x78, !PT ;  /* 0x000002101a397812 */ /* 0x000fc600078e781b */
[----:B-1----:R-:W4:Y:S04]  /*2780*/  LDL.LU R31, [R1+0x18] ;  /* 0x00001800011f7983 */ /* 0x002f280000300800 */
[----:B--2---:R-:W2:Y:S04]  /*2790*/  LDL.LU R33, [R1+0x20] ;  /* 0x0000200001217983 */ /* 0x004ea80000300800 */
[----:B------:R-:W2:Y:S04]  /*27a0*/  LDL.LU R26, [R1+0x34] ;  /* 0x00003400011a7983 */ /* 0x000ea80000300800 */
[----:B------:R-:W4:Y:S04]  /*27b0*/  LDL.LU R27, [R1+0x2c] ;  /* 0x00002c00011b7983 */ /* 0x000f280000300800 */
[----:B------:R-:W-:Y:S04]  /*27c0*/  STL [R1+0x188], R57 ;  /* 0x0001883901007387 */ /* 0x000fe80000100800 */
[----:B------:R0:W-:Y:S04]  /*27d0*/  STS.U16 [R57], R50 ;  /* 0x0000003239007388 */ /* 0x0001e80000000400 */
[----:B------:R1:W-:Y:S04]  /*27e0*/  STS.U16 [R57+0x1000], R51 ;  /* 0x0010003339007388 */ /* 0x0003e80000000400 */
[----:B------:R1:W-:Y:S04]  /*27f0*/  STS.U16 [R57+0x2000], R52 ;  /* 0x0020003439007388 */ /* 0x0003e80000000400 */
[----:B0-----:R-:W5:Y:S04]  /*2800*/  LDL.LU R50, [R1+0x260] ;  /* 0x0002600001327983 */ /* 0x001f680000300800 */
[----:B-1----:R-:W5:Y:S04]  /*2810*/  LDL.LU R51, [R1+0x25c] ;  /* 0x00025c0001337983 */ /* 0x002f680000300800 */
[----:B------:R-:W5:Y:S04]  /*2820*/  LDL.LU R52, [R1+0x258] ;  /* 0x0002580001347983 */ /* 0x000f680000300800 */
[----:B------:R0:W-:Y:S04]  /*2830*/  STS.U16 [R57+0x3000], R53 ;  /* 0x0030003539007388 */ /* 0x0001e80000000400 */
        /* <DEDUP_REMOVED lines=10> */
[----:B---3--:R-:W3:Y:S04]  /*28e0*/  LDL.LU R60, [R1+0x240] ;  /* 0x00024000013c7983 */ /* 0x008ee80000300800 */
[----:B------:R0:W-:Y:S04]  /*28f0*/  STS.U16 [R57+0x9000], R61 ;  /* 0x0090003d39007388 */ /* 0x0001e80000000400 */
[----:B0-----:R-:W5:Y:S04]  /*2900*/  LDL.LU R61, [R1+0x23c] ;  /* 0x00023c00013d7983 */ /* 0x001f680000300800 */
[----:B--2---:R0:W-:Y:S04]  /*2910*/  STS.U16 [R57+0xa000], R26 ;  /* 0x00a0001a39007388 */ /* 0x0041e80000000400 */
[----:B----4-:R1:W-:Y:S04]  /*2920*/  STS.U16 [R57+0xb000], R27 ;  /* 0x00b0001b39007388 */ /* 0x0103e80000000400 */
[----:B------:R2:W-:Y:S04]  /*2930*/  STS.U16 [R57+0xc000], R33 ;  /* 0x00c0002139007388 */ /* 0x0005e80000000400 */
[----:B0-----:R-:W2:Y:S04]  /*2940*/  LDL.LU R26, [R1+0x3c] ;  /* 0x00003c00011a7983 */ /* 0x001ea80000300800 */
[----:B-1----:R-:W2:Y:S04]  /*2950*/  LDL.LU R27, [R1+0x30] ;  /* 0x00003000011b7983 */ /* 0x002ea80000300800 */
[----:B------:R0:W-:Y:S04]  /*2960*/  STS.U16 [R57+0xd000], R31 ;  /* 0x00d0001f39007388 */ /* 0x0001e80000000400 */
[----:B--2---:R-:W2:Y:S04]  /*2970*/  LDL.LU R33, [R1+0x24] ;  /* 0x0000240001217983 */ /* 0x004ea80000300800 */
[----:B------:R1:W-:Y:S04]  /*2980*/  STS.U16 [R57+0xe000], R29 ;  /* 0x00e0001d39007388 */ /* 0x0003e80000000400 */
[----:B0-----:R-:W2:Y:S04]  /*2990*/  LDL.LU R31, [R1+0x1c] ;  /* 0x00001c00011f7983 */ /* 0x001ea80000300800 */
[----:B------:R0:W-:Y:S04]  /*29a0*/  STS.U16 [R57+0xf000], R34 ;  /* 0x00f0002239007388 */ /* 0x0001e80000000400 */
[----:B-1----:R-:W2:Y:S04]  /*29b0*/  LDL.LU R29, [R1+0x10] ;  /* 0x00001000011d7983 */ /* 0x002ea80000300800 */
[----:B0-----:R-:W2:Y:S04]  /*29c0*/  LDL.LU R34, [R1+0x8] ;  /* 0x0000080001227983 */ /* 0x001ea80000300800 */
[----:B---3--:R0:W-:Y:S04]  /*29d0*/  STS.U16 [R57+0x10000], R60 ;  /* 0x0100003c39007388 */ /* 0x0081e80000000400 */
[----:B-----5:R1:W-:Y:S04]  /*29e0*/  STS.U16 [R57+0x11000], R58 ;  /* 0x0110003a39007388 */ /* 0x0203e80000000400 */
[----:B------:R3:W-:Y:S04]  /*29f0*/  STS.U16 [R57+0x12000], R54 ;  /* 0x0120003639007388 */ /* 0x0007e80000000400 */
[----:B0-----:R-:W5:Y:S04]  /*2a00*/  LDL.LU R60, [R1+0x44] ;  /* 0x00004400013c7983 */ /* 0x001f680000300800 */
[----:B-1----:R-:W2:Y:S04]  /*2a10*/  LDL.LU R58, [R1+0x50] ;  /* 0x00005000013a7983 */ /* 0x002ea80000300800 */
[----:B---3--:R-:W3:Y:S04]  /*2a20*/  LDL.LU R54, [R1+0x60] ;  /* 0x0000600001367983 */ /* 0x008ee80000300800 */
[----:B------:R0:W-:Y:S04]  /*2a30*/  STS.U16 [R57+0x13000], R52 ;  /* 0x0130003439007388 */ /* 0x0001e80000000400 */
[----:B------:R1:W-:Y:S04]  /*2a40*/  STS.U16 [R57+0x14000], R47 ;  /* 0x0140002f39007388 */ /* 0x0003e80000000400 */
[----:B------:R1:W-:Y:S04]  /*2a50*/  STS.U16 [R57+0x15000], R43 ;  /* 0x0150002b39007388 */ /* 0x0003e80000000400 */
[----:B0-----:R-:W2:Y:S04]  /*2a60*/  LDL.LU R52, [R1+0x70] ;  /* 0x0000700001347983 */ /* 0x001ea80000300800 */
[----:B-1----:R-:W2:Y:S04]  /*2a70*/  LDL.LU R47, [R1+0x80] ;  /* 0x00008000012f7983 */ /* 0x002ea80000300800 */
[----:B------:R-:W2:Y:S04]  /*2a80*/  LDL.LU R43, [R1+0x90] ;  /* 0x00009000012b7983 */ /* 0x000ea80000300800 */
[----:B------:R0:W-:Y:S04]  /*2a90*/  STS.U16 [R57+0x16000], R22 ;  /* 0x0160001639007388 */ /* 0x0001e80000000400 */
[----:B------:R1:W-:Y:S04]  /*2aa0*/  STS.U16 [R57+0x17000], R21 ;  /* 0x0170001539007388 */ /* 0x0003e80000000400 */
[----:B------:R1:W-:Y:S04]  /*2ab0*/  STS.U16 [R57+0x18000], R20 ;  /* 0x0180001439007388 */ /* 0x0003e80000000400 */
[----:B0-----:R-:W2:Y:S04]  /*2ac0*/  LDL.LU R22, [R1+0xa0] ;  /* 0x0000a00001167983 */ /* 0x001ea80000300800 */
[----:B-1----:R-:W2:Y:S04]  /*2ad0*/  LDL.LU R21, [R1+0xb0] ;  /* 0x0000b00001157983 */ /* 0x002ea80000300800 */
[----:B------:R-:W2:Y:S04]  /*2ae0*/  LDL.LU R20, [R1+0xc0] ;  /* 0x0000c00001147983 */ /* 0x000ea80000300800 */
[----:B------:R0:W-:Y:S04]  /*2af0*/  STS.U16 [R57+0x19000], R19 ;  /* 0x0190001339007388 */ /* 0x0001e80000000400 */
[----:B0-----:R-:W2:Y:S04]  /*2b00*/  LDL R19, [R1+0x188] ;  /* 0x0001880001137983 */ /* 0x001ea80000100800 */
[----:B--2---:R-:W-:Y:S04]  /*2b10*/  STS.U16 [R19+0x1a000], R18 ;  /* 0x01a0001213007388 */ /* 0x004fe80000000400 */
[----:B------:R-:W-:Y:S04]  /*2b20*/  STS.U16 [R19+0x1b000], R17 ;  /* 0x01b0001113007388 */ /* 0x000fe80000000400 */
[----:B------:R0:W-:Y:S04]  /*2b30*/  STS.U16 [R19+0x1c000], R0 ;  /* 0x01c0000013007388 */ /* 0x0001e80000000400 */
[----:B0-----:R-:W2:Y:S01]  /*2b40*/  LDL R0, [R1+0x188] ;  /* 0x0001880001007983 */ /* 0x001ea20000100800 */
[----:B------:R-:W-:-:S05]  /*2b50*/  LOP3.LUT R17, R19, 0x20, RZ, 0x3c, !PT ;  /* 0x0000002013117812 */ /* 0x000fca00078e3cff */
[----:B------:R-:W-:Y:S04]  /*2b60*/  STL [R1+0x234], R17 ;  /* 0x0002341101007387 */ /* 0x000fe80000100800 */
[----:B--2---:R-:W-:Y:S04]  /*2b70*/  STS.U16 [R0+0x1d000], R16 ;  /* 0x01d0001000007388 */ /* 0x004fe80000000400 */
[----:B------:R0:W-:Y:S04]  /*2b80*/  STS.U16 [R0+0x1e000], R15 ;  /* 0x01e0000f00007388 */ /* 0x0001e80000000400 */
[----:B0-----:R-:W2:Y:S04]  /*2b90*/  LDL R15, [R1+0x234] ;  /* 0x00023400010f7983 */ /* 0x001ea80000100800 */
[----:B------:R-:W3:Y:S04]  /*2ba0*/  LDL.LU R16, [R1+0x104] ;  /* 0x0001040001107983 */ /* 0x000ee80000300800 */
[----:B------:R-:W3:Y:S04]  /*2bb0*/  LDL.LU R17, [R1+0x100] ;  /* 0x0001000001117983 */ /* 0x000ee80000300800 */
[----:B------:R-:W-:Y:S04]  /*2bc0*/  STS.U16 [R0+0x1f000], R23 ;  /* 0x01f0001700007388 */ /* 0x000fe80000000400 */
[----:B------:R-:W3:Y:S04]  /*2bd0*/  LDL.LU R18, [R1+0xfc] ;  /* 0x0000fc0001127983 */ /* 0x000ee80000300800 */
[----:B------:R-:W3:Y:S04]  /*2be0*/  LDL.LU R19, [R1+0xf4] ;  /* 0x0000f40001137983 */ /* 0x000ee80000300800 */
[----:B--2---:R0:W-:Y:S04]  /*2bf0*/  STS.U16 [R15+0x400], R20 ;  /* 0x000400140f007388 */ /* 0x0041e80000000400 */
[----:B------:R1:W-:Y:S04]  /*2c00*/  STS.U16 [R15+0x1400], R21 ;  /* 0x001400150f007388 */ /* 0x0003e80000000400 */
[----:B------:R2:W-:Y:S04]  /*2c10*/  STS.U16 [R15+0x2400], R22 ;  /* 0x002400160f007388 */ /* 0x0005e80000000400 */
[----:B0-----:R-:W4:Y:S04]  /*2c20*/  LDL.LU R20, [R1+0xf0] ;  /* 0x0000f00001147983 */ /* 0x001f280000300800 */
[----:B-1----:R-:W4:Y:S04]  /*2c30*/  LDL.LU R21, [R1+0xec] ;  /* 0x0000ec0001157983 */ /* 0x002f280000300800 */
[----:B------:R0:W-:Y:S04]  /*2c40*/  STS.U16 [R15+0x3400], R43 ;  /* 0x0034002b0f007388 */ /* 0x0001e80000000400 */
[----:B--2---:R-:W2:Y:S04]  /*2c50*/  LDL.LU R22, [R1+0xe4] ;  /* 0x0000e40001167983 */ /* 0x004ea80000300800 */
[----:B------:R1:W-:Y:S04]  /*2c60*/  STS.U16 [R15+0x4400], R47 ;  /* 0x0044002f0f007388 */ /* 0x0003e80000000400 */
[----:B0-----:R-:W2:Y:S04]  /*2c70*/  LDL.LU R43, [R1+0xe0] ;  /* 0x0000e000012b7983 */ /* 0x001ea80000300800 */
[----:B------:R0:W-:Y:S04]  /*2c80*/  STS.U16 [R15+0x5400], R52 ;  /* 0x005400340f007388 */ /* 0x0001e80000000400 */
[----:B-1----:R-:W2:Y:S04]  /*2c90*/  LDL.LU R47, [R1+0xdc] ;  /* 0x0000dc00012f7983 */ /* 0x002ea80000300800 */
[----:B---3--:R1:W-:Y:S04]  /*2ca0*/  STS.U16 [R15+0x6400], R54 ;  /* 0x006400360f007388 */ /* 0x0083e80000000400 */
[----:B0-----:R-:W3:Y:S04]  /*2cb0*/  LDL.LU R52, [R1+0xd4] ;  /* 0x0000d40001347983 */ /* 0x001ee80000300800 */
[----:B------:R0:W-:Y:S04]  /*2cc0*/  STS.U16 [R15+0x7400], R58 ;  /* 0x0074003a0f007388 */ /* 0x0001e80000000400 */
[----:B-1----:R-:W3:Y:S04]  /*2cd0*/  LDL.LU R54, [R1+0xd0] ;  /* 0x0000d00001367983 */ /* 0x002ee80000300800 */
[----:B-----5:R1:W-:Y:S04]  /*2ce0*/  STS.U16 [R15+0x8400], R60 ;  /* 0x0084003c0f007388 */ /* 0x0203e80000000400 */
[----:B0-----:R-:W5:Y:S04]  /*2cf0*/  LDL.LU R58, [R1+0xcc] ;  /* 0x0000cc00013a7983 */ /* 0x001f680000300800 */
[----:B------:R0:W-:Y:S04]  /*2d00*/  STS.U16 [R15+0x9400], R26 ;  /* 0x0094001a0f007388 */ /* 0x0001e80000000400 */
[----:B-1----:R-:W5:Y:S04]  /*2d10*/  LDL.LU R60, [R1+0xbc] ;  /* 0x0000bc00013c7983 */ /* 0x002f680000300800 */
[----:B------:R1:W-:Y:S04]  /*2d20*/  STS.U16 [R15+0xa400], R27 ;  /* 0x00a4001b0f007388 */ /* 0x0003e80000000400 */
        /* <DEDUP_REMOVED lines=9> */
[----:B-1----:R-:W5:Y:S04]  /*2dc0*/  LDL.LU R34, [R1+0x5c] ;  /* 0x00005c0001227983 */ /* 0x002f680000300800 */
[----:B------:R-:W-:Y:S04]  /*2dd0*/  STS.U16 [R15+0xf400], R61 ;  /* 0x00f4003d0f007388 */ /* 0x000fe80000000400 */
[----:B------:R-:W-:Y:S04]  /*2de0*/  STS.U16 [R15+0x10400], R59 ;  /* 0x0104003b0f007388 */ /* 0x000fe80000000400 */
[----:B------:R-:W-:Y:S04]  /*2df0*/  STS.U16 [R15+0x11400], R55 ;  /* 0x011400370f007388 */ /* 0x000fe80000000400 */
[----:B------:R0:W-:Y:S04]  /*2e00*/  STS.U16 [R15+0x12400], R53 ;  /* 0x012400350f007388 */ /* 0x0001e80000000400 */
[----:B------:R-:W-:Y:S04]  /*2e10*/  STS.U16 [R15+0x13400], R51 ;  /* 0x013400330f007388 */ /* 0x000fe80000000400 */
[----:B------:R-:W-:Y:S04]  /*2e20*/  STS.U16 [R15+0x14400], R46 ;  /* 0x0144002e0f007388 */ /* 0x000fe80000000400 */
[----:B------:R-:W-:Y:S04]  /*2e30*/  STS.U16 [R15+0x15400], R14 ;  /* 0x0154000e0f007388 */ /* 0x000fe80000000400 */
[----:B------:R-:W-:Y:S04]  /*2e40*/  STS.U16 [R15+0x16400], R13 ;  /* 0x0164000d0f007388 */ /* 0x000fe80000000400 */
[----:B------:R-:W-:Y:S01]  /*2e50*/  STS.U16 [R15+0x17400], R12 ;  /* 0x0174000c0f007388 */ /* 0x000fe20000000400 */
[----:B0-----:R-:W-:-:S03]  /*2e60*/  LOP3.LUT R53, R0, 0x40, RZ, 0x3c, !PT ;  /* 0x0000004000357812 */ /* 0x001fc600078e3cff */
[----:B------:R-:W-:Y:S04]  /*2e70*/  STS.U16 [R15+0x18400], R11 ;  /* 0x0184000b0f007388 */ /* 0x000fe80000000400 */
[----:B------:R-:W-:Y:S04]  /*2e80*/  STS.U16 [R15+0x19400], R10 ;  /* 0x0194000a0f007388 */ /* 0x000fe80000000400 */
[----:B------:R-:W-:Y:S04]  /*2e90*/  STS.U16 [R15+0x1a400], R9 ;  /* 0x01a400090f007388 */ /* 0x000fe80000000400 */
[----:B------:R-:W-:Y:S04]  /*2ea0*/  STS.U16 [R15+0x1b400], R8 ;  /* 0x01b400080f007388 */ /* 0x000fe80000000400 */
[----:B------:R-:W-:Y:S04]  /*2eb0*/  STS.U16 [R15+0x1c400], R25 ;  /* 0x01c400190f007388 */ /* 0x000fe80000000400 */
[----:B------:R-:W5:Y:S04]  /*2ec0*/  LDL.LU R55, [R1+0x124] ;  /* 0x0001240001377983 */ /* 0x000f680000300800 */
[----:B------:R-:W-:Y:S04]  /*2ed0*/  STS.U16 [R15+0x1d400], R37 ;  /* 0x01d400250f007388 */ /* 0x000fe80000000400 */
[----:B------:R-:W5:Y:S04]  /*2ee0*/  LDL.LU R59, [R1+0x120] ;  /* 0x00012000013b7983 */ /* 0x000f680000300800 */
[----:B------:R-:W-:Y:S04]  /*2ef0*/  STS.U16 [R15+0x1e400], R42 ;  /* 0x01e4002a0f007388 */ /* 0x000fe80000000400 */
[----:B------:R-:W5:Y:S04]  /*2f00*/  LDL.LU R61, [R1+0x11c] ;  /* 0x00011c00013d7983 */ /* 0x000f680000300800 */
[----:B------:R0:W-:Y:S04]  /*2f10*/  STS.U16 [R15+0x1f400], R44 ;  /* 0x01f4002c0f007388 */ /* 0x0001e80000000400 */
[----:B------:R-:W5:Y:S04]  /*2f20*/  LDL.LU R23, [R1+0x118] ;  /* 0x0001180001177983 */ /* 0x000f680000300800 */
        /* <DEDUP_REMOVED lines=8> */
[----:B0-----:R-:W5:Y:S04]  /*2fb0*/  LDL.LU R19, [R1+0xf8] ;  /* 0x0000f80001137983 */ /* 0x001f680000300800 */
[----:B----4-:R0:W-:Y:S04]  /*2fc0*/  STS.U16 [R53+0x4800], R20 ;  /* 0x0048001435007388 */ /* 0x0101e80000000400 */
[----:B------:R1:W-:Y:S04]  /*2fd0*/  STS.U16 [R53+0x5800], R21 ;  /* 0x0058001535007388 */ /* 0x0003e80000000400 */
[----:B0-----:R-:W4:Y:S04]  /*2fe0*/  LDL.LU R20, [R1+0xe8] ;  /* 0x0000e80001147983 */ /* 0x001f280000300800 */
[----:B--2---:R0:W-:Y:S04]  /*2ff0*/  STS.U16 [R53+0x6800], R22 ;  /* 0x0068001635007388 */ /* 0x0041e80000000400 */
[----:B-1----:R-:W2:Y:S04]  /*3000*/  LDL.LU R21, [R1+0xd8] ;  /* 0x0000d80001157983 */ /* 0x002ea80000300800 */
        /* <DEDUP_REMOVED lines=24> */
[----:B0-----:R-:W5:Y:S04]  /*3190*/  LDL.LU R34, [R1] ;  /* 0x0000000001227983 */ /* 0x001f680000300800 */
[----:B------:R-:W-:Y:S04]  /*31a0*/  STS.U16 [R53+0x13800], R50 ;  /* 0x0138003235007388 */ /* 0x000fe80000000400 */
[----:B------:R-:W-:Y:S04]  /*31b0*/  STS.U16 [R53+0x14800], R45 ;  /* 0x0148002d35007388 */ /* 0x000fe80000000400 */
[----:B------:R-:W-:Y:S04]  /*31c0*/  STS.U16 [R53+0x15800], R7 ;  /* 0x0158000735007388 */ /* 0x000fe80000000400 */
[----:B------:R-:W-:Y:S04]  /*31d0*/  STS.U16 [R53+0x16800], R6 ;  /* 0x0168000635007388 */ /* 0x000fe80000000400 */
[----:B------:R-:W-:Y:S01]  /*31e0*/  STS.U16 [R53+0x17800], R5 ;  /* 0x0178000535007388 */ /* 0x000fe20000000400 */
[----:B------:R-:W-:-:S03]  /*31f0*/  LOP3.LUT R0, R0, 0x60, RZ, 0x3c, !PT ;  /* 0x0000006000007812 */ /* 0x000fc600078e3cff */
[----:B------:R-:W-:Y:S04]  /*3200*/  STS.U16 [R53+0x18800], R4 ;  /* 0x0188000435007388 */ /* 0x000fe80000000400 */
[----:B------:R0:W-:Y:S04]  /*3210*/  STS.U16 [R53+0x19800], R3 ;  /* 0x0198000335007388 */ /* 0x0001e80000000400 */
[----:B------:R1:W-:Y:S04]  /*3220*/  STS.U16 [R53+0x1a800], R2 ;  /* 0x01a8000235007388 */ /* 0x0003e80000000400 */
[----:B------:R-:W-:Y:S04]  /*3230*/  STS.U16 [R53+0x1b800], R24 ;  /* 0x01b8001835007388 */ /* 0x000fe80000000400 */
        /* <DEDUP_REMOVED lines=13> */
[----:B------:R-:W-:Y:S01]  /*3310*/  STS.U16 [R0+0x8c00], R19 ;  /* 0x008c001300007388 */ /* 0x000fe20000000400 */
[----:B0-----:R-:W-:-:S02]  /*3320*/  IMAD.MOV.U32 R3, RZ, RZ, 0x3f800000 ;  /* 0x3f800000ff037424 */ /* 0x001fc400078e00ff */
[----:B-1----:R-:W-:Y:S01]  /*3330*/  IMAD.MOV.U32 R2, RZ, RZ, 0x3f800000 ;  /* 0x3f800000ff027424 */ /* 0x002fe200078e00ff */
[----:B----4-:R-:W-:Y:S04]  /*3340*/  STS.U16 [R0+0x9c00], R20 ;  /* 0x009c001400007388 */ /* 0x010fe80000000400 */
[----:B--2---:R-:W-:Y:S04]  /*3350*/  STS.U16 [R0+0xac00], R21 ;  /* 0x00ac001500007388 */ /* 0x004fe80000000400 */
[----:B------:R-:W-:Y:S04]  /*3360*/  STS.U16 [R0+0xbc00], R22 ;  /* 0x00bc001600007388 */ /* 0x000fe80000000400 */
[----:B------:R-:W-:Y:S04]  /*3370*/  STS.U16 [R0+0xcc00], R43 ;  /* 0x00cc002b00007388 */ /* 0x000fe80000000400 */
[----:B---3--:R-:W-:Y:S04]  /*3380*/  STS.U16 [R0+0xdc00], R47 ;  /* 0x00dc002f00007388 */ /* 0x008fe80000000400 */
[----:B------:R-:W-:Y:S04]  /*3390*/  STS.U16 [R0+0xec00], R52 ;  /* 0x00ec003400007388 */ /* 0x000fe80000000400 */
[----:B-----5:R-:W-:Y:S04]  /*33a0*/  STS.U16 [R0+0xfc00], R54 ;  /* 0x00fc003600007388 */ /* 0x020fe80000000400 */
        /* <DEDUP_REMOVED lines=14> */
[----:B------:R0:W-:Y:S02]  /*3490*/  STS.U16 [R0+0x1ec00], R32 ;  /* 0x01ec002000007388 */ /* 0x0001e40000000400 */
[----:B0-----:R-:W-:-:S05]  /*34a0*/  IMAD.MOV.U32 R0, RZ, RZ, -0x800000 ;  /* 0xff800000ff007424 */ /* 0x001fca00078e00ff */
[----:B------:R-:W-:Y:S04]  /*34b0*/  STL [R1+0x238], R0 ;  /* 0x0002380001007387 */ /* 0x000fe80000100800 */
[----:B------:R-:W-:Y:S04]  /*34c0*/  STL [R1+0x1a4], R3 ;  /* 0x0001a40301007387 */ /* 0x000fe80000100800 */
[----:B------:R-:W-:Y:S04]  /*34d0*/  STL [R1+0x1a8], R2 ;  /* 0x0001a80201007387 */ /* 0x000fe80000100800 */
[----:B------:R-:W-:Y:S04]  /*34e0*/  STL [R1+0x160], RZ ;  /* 0x000160ff01007387 */ /* 0x000fe80000100800 */
[----:B------:R0:W-:Y:S04]  /*34f0*/  STL [R1+0x230], R0 ;  /* 0x0002300001007387 */ /* 0x0001e80000100800 */
[----:B------:R1:W-:Y:S04]  /*3500*/  STL [R1+0x164], RZ ;  /* 0x000164ff01007387 */ /* 0x0003e80000100800 */
        /* <DEDUP_REMOVED lines=62> */
[----:B------:R-:W0:Y:S04]  /*38f0*/  S2R R34, SR_CTAID.X ;  /* 0x0000000000227919 */ /* 0x000e280000002500 */
        /* <DEDUP_REMOVED lines=19> */
[----:B------:R-:W2:Y:S04]  /*3a30*/  S2R R58, SR_TID.X ;  /* 0x00000000003a7919 */ /* 0x000ea80000002100 */
[----:B------:R1:W-:Y:S01]  /*3a40*/  STL [R1+0x2c], RZ ;  /* 0x00002cff01007387 */ /* 0x0003e20000100800 */
[----:B0-----:R-:W-:-:S03]  /*3a50*/  IMAD.SHL.U32 R0, R34, 0x100, RZ ;  /* 0x0000010022007824 */ /* 0x001fc600078e00ff */
[----:B------:R1:W-:Y:S04]  /*3a60*/  STL [R1+0x10], RZ ;  /* 0x000010ff01007387 */ /* 0x0003e80000100800 */
[----:B------:R1:W-:Y:S04]  /*3a70*/  STL [R1+0x14], RZ ;  /* 0x000014ff01007387 */ /* 0x0003e80000100800 */
[----:B------:R1:W-:Y:S04]  /*3a80*/  STL [R1+0x18], RZ ;  /* 0x000018ff01007387 */ /* 0x0003e80000100800 */
[----:B------:R-:W0:Y:S04]  /*3a90*/  S2R R57, SR_TID.X ;  /* 0x0000000000397919 */ /* 0x000e280000002100 */
[----:B------:R1:W-:Y:S04]  /*3aa0*/  STL [R1+0x1c], RZ ;  /* 0x00001cff01007387 */ /* 0x0003e80000100800 */
[----:B------:R1:W-:Y:S01]  /*3ab0*/  STL [R1], RZ ;  /* 0x000000ff01007387 */ /* 0x0003e20000100800 */
[----:B------:R-:W-:-:S03]  /*3ac0*/  IADD3 R2, R0, 0x100, RZ ;  /* 0x0000010000027810 */ /* 0x000fc60007ffe0ff */
[----:B------:R1:W-:Y:S04]  /*3ad0*/  STL [R1+0x4], RZ ;  /* 0x000004ff01007387 */ /* 0x0003e80000100800 */
[----:B------:R1:W-:Y:S04]  /*3ae0*/  STL [R1+0x8], RZ ;  /* 0x000008ff01007387 */ /* 0x0003e80000100800 */
[----:B------:R1:W-:Y:S01]  /*3af0*/  STL [R1+0xc], RZ ;  /* 0x00000cff01007387 */ /* 0x0003e20000100800 */
[----:B------:R-:W-:Y:S02]  /*3b00*/  ISETP.GE.AND P0, PT, R2, 0x1, PT ;  /* 0x000000010200780c */ /* 0x000fe40003f06270 */
[C---:B--2---:R-:W-:Y:S01]  /*3b10*/  LOP3.LUT R3, R58.reuse, 0x3, RZ, 0xc0, !PT ;  /* 0x000000033a037812 */ /* 0x044fe200078ec0ff */
[----:B------:R-:W-:Y:S01]  /*3b20*/  CS2R R12, SRZ ;  /* 0x00000000000c7805 */ /* 0x000fe2000001ff00 */
[----:B0-----:R-:W-:Y:S01]  /*3b30*/  LOP3.LUT R57, R57, 0xff, RZ, 0xc0, !PT ;  /* 0x000000ff39397812 */ /* 0x001fe200078ec0ff */
[----:B------:R-:W-:Y:S01]  /*3b40*/  CS2R R14, SRZ ;  /* 0x00000000000e7805 */ /* 0x000fe2000001ff00 */
        /* <DEDUP_REMOVED lines=16> */
[C---:B------:R-:W-:Y:S01]  /*3c50*/  LOP3.LUT R2, R58.reuse, 0x1e0, RZ, 0xc0, !PT ;  /* 0x000001e03a027812 */ /* 0x040fe200078ec0ff */
[----:B------:R-:W-:Y:S01]  /*3c60*/  IMAD.SHL.U32 R42, R3, 0x20, RZ ;  /* 0x00000020032a7824 */ /* 0x000fe200078e00ff */
[----:B------:R-:W-:-:S02]  /*3c70*/  LOP3.LUT R7, R58, 0x1c, RZ, 0xc0, !PT ;  /* 0x0000001c3a077812 */ /* 0x000fc400078ec0ff */
[----:B------:R-:W-:Y:S01]  /*3c80*/  SHF.L.U32 R41, R58, 0x1, RZ ;  /* 0x000000013a297819 */ /* 0x000fe200000006ff */
[----:B------:R-:W-:Y:S05]  /*3c90*/  @!P0 BRA `(.L_x_0) ;  /* 0x000039d000008947 */ /* 0x000fea0003800000 */
[----:B-1----:R-:W0:Y:S01]  /*3ca0*/  S2R R60, SR_CTAID.Y ;  /* 0x00000000003c7919 */ /* 0x002e220000002600 */
[C---:B------:R-:W-:Y:S01]  /*3cb0*/  LOP3.LUT R3, R58.reuse, 0xf, RZ, 0xc0, !PT ;  /* 0x0000000f3a037812 */ /* 0x040fe200078ec0ff */
[----:B------:R-:W-:Y:S01]  /*3cc0*/  IMAD R57, R57, c[0x0][0x1a8], RZ ;  /* 0x00006a0039397a24 */ /* 0x000fe200078e02ff */
[----:B------:R-:W-:Y:S01]  /*3cd0*/  SHF.R.U32.HI R6, RZ, 0x1, R2 ;  /* 0x00000001ff067819 */ /* 0x000fe20000011602 */
[----:B------:R-:W1:Y:S01]  /*3ce0*/  S2R R54, SR_TID.X ;  /* 0x0000000000367919 */ /* 0x000e620000002100 */
[----:B------:R-:W-:Y:S01]  /*3cf0*/  LEA.HI R12, R58, 0x60, RZ, 0x1c ;  /* 0x000000603a0c7811 */ /* 0x000fe200078fe0ff */
[----:B------:R-:W-:Y:S01]  /*3d00*/  IMAD R5, R3, c[0x0][0x1b4], RZ ;  /* 0x00006d0003057a24 */ /* 0x000fe200078e02ff */
[----:B------:R-:W-:Y:S01]  /*3d10*/  LEA.HI R7, R7, R6, RZ, 0x1e ;  /* 0x0000000607077211 */ /* 0x000fe200078ff0ff */
[----:B------:R-:W-:Y:S01]  /*3d20*/  IMAD.SHL.U32 R6, R57, 0x2, RZ ;  /* 0x0000000239067824 */ /* 0x000fe200078e00ff */
[----:B------:R-:W-:Y:S01]  /*3d30*/  MOV R15, c[0x0][0x1b8] ;  /* 0x00006e00000f7a02 */ /* 0x000fe20000000f00 */
[----:B------:R-:W-:Y:S01]  /*3d40*/  IMAD R20, R12, c[0x0][0x1b8], RZ ;  /* 0x00006e000c147a24 */ /* 0x000fe200078e02ff */
[----:B------:R-:W-:Y:S01]  /*3d50*/  SHF.L.U32 R8, R5, 0x1, RZ ;  /* 0x0000000105087819 */ /* 0x000fe200000006ff */
[----:B------:R-:W-:Y:S01]  /*3d60*/  IMAD.IADD R40, R0, 0x1, R7 ;  /* 0x0000000100287824 */ /* 0x000fe200078e0207 */
[----:B------:R-:W-:Y:S01]  /*3d70*/  LOP3.LUT R7, R41, 0x10, RZ, 0xc0, !PT ;  /* 0x0000001029077812 */ /* 0x000fe200078ec0ff */
[----:B------:R-:W-:Y:S01]  /*3d80*/  IMAD.HI R57, R57, 0x2, RZ ;  /* 0x0000000239397827 */ /* 0x000fe200078e02ff */
[C---:B------:R-:W-:Y:S01]  /*3d90*/  LEA.HI R14, R58.reuse, 0xe0, RZ, 0x1c ;  /* 0x000000e03a0e7811 */ /* 0x040fe200078fe0ff */
[----:B------:R-:W-:Y:S01]  /*3da0*/  CS2R R44, SRZ ;  /* 0x00000000002c7805 */ /* 0x000fe2000001ff00 */
[----:B------:R-:W-:Y:S01]  /*3db0*/  LOP3.LUT R7, R7, 0x1e0, R58, 0xf8, !PT ;  /* 0x000001e007077812 */ /* 0x000fe200078ef83a */
[----:B------:R-:W-:Y:S01]  /*3dc0*/  CS2R R46, SRZ ;  /* 0x00000000002e7805 */ /* 0x000fe2000001ff00 */
[----:B------:R-:W-:Y:S01]  /*3dd0*/  LEA.HI R13, R58, 0xa0, RZ, 0x1c ;  /* 0x000000a03a0d7811 */ /* 0x000fe200078fe0ff */
[----:B------:R-:W-:Y:S01]  /*3de0*/  IMAD R24, R14, c[0x0][0x1b8], RZ ;  /* 0x00006e000e187a24 */ /* 0x000fe200078e02ff */
[----:B------:R-:W-:Y:S01]  /*3df0*/  CS2R R38, SRZ ;  /* 0x0000000000267805 */ /* 0x000fe2000001ff00 */
[----:B------:R-:W-:Y:S01]  /*3e00*/  UMOV UR4, URZ ;  /* 0x0000003f00047c82 */ /* 0x000fe20008000000 */
[C---:B0-----:R-:W-:Y:S01]  /*3e10*/  IMAD R4, R60.reuse, c[0x0][0x1b0], RZ ;  /* 0x00006c003c047a24 */ /* 0x041fe200078e02ff */
[----:B------:R-:W-:Y:S01]  /*3e20*/  UMOV UR5, URZ ;  /* 0x0000003f00057c82 */ /* 0x000fe20008000000 */
[----:B------:R-:W-:Y:S01]  /*3e30*/  IMAD R2, R60, c[0x0][0x1a0], RZ ;  /* 0x000068003c027a24 */ /* 0x000fe200078e02ff */
[----:B------:R-:W-:Y:S01]  /*3e40*/  LOP3.LUT R60, R58, 0x10, RZ, 0xc0, !PT ;  /* 0x000000103a3c7812 */ /* 0x000fe200078ec0ff */
[----:B------:R-:W-:Y:S01]  /*3e50*/  IMAD.SHL.U32 R9, R4, 0x2, RZ ;  /* 0x0000000204097824 */ /* 0x000fe200078e00ff */
[----:B-1----:R-:W-:Y:S01]  /*3e60*/  SHF.R.U32.HI R54, RZ, 0x8, R54 ;  /* 0x00000008ff367819 */ /* 0x002fe20000011636 */
[----:B------:R-:W-:-:S02]  /*3e70*/  IMAD.SHL.U32 R3, R2, 0x2, RZ ;  /* 0x0000000202037824 */ /* 0x000fc400078e00ff */
[----:B------:R-:W-:Y:S01]  /*3e80*/  IMAD.HI R11, R4, 0x2, RZ ;  /* 0x00000002040b7827 */ /* 0x000fe200078e02ff */
[----:B------:R-:W-:Y:S02]  /*3e90*/  IADD3 R9, P2, P3, R8, c[0x0][0x170], R9 ;  /* 0x00005c0008097a10 */ /* 0x000fe40007b5e009 */
[--C-:B------:R-:W-:Y:S01]  /*3ea0*/  SHF.R.S32.HI R8, RZ, 0x2, R58.reuse ;  /* 0x00000002ff087819 */ /* 0x100fe2000001143a */
[----:B------:R-:W-:Y:S01]  /*3eb0*/  IMAD.HI R4, R5, 0x2, RZ ;  /* 0x0000000205047827 */ /* 0x000fe200078e02ff */
[----:B------:R-:W-:Y:S02]  /*3ec0*/  IADD3 R3, P0, P1, R6, c[0x0][0x168], R3 ;  /* 0x00005a0006037a10 */ /* 0x000fe4000791e003 */
[----:B------:R-:W-:Y:S01]  /*3ed0*/  LOP3.LUT R6, R58, 0x7, RZ, 0xc0, !PT ;  /* 0x000000073a067812 */ /* 0x000fe200078ec0ff */
[----:B------:R-:W-:Y:S01]  /*3ee0*/  IMAD.HI R0, R2, 0x2, RZ ;  /* 0x0000000202007827 */ /* 0x000fe200078e02ff */
[----:B------:R-:W-:Y:S02]  /*3ef0*/  IADD3.X R11, R4, c[0x0][0x174], R11, P2, P3 ;  /* 0x00005d00040b7a10 */ /* 0x000fe400017e640b */
[----:B------:R-:W-:Y:S01]  /*3f00*/  SGXT R8, R8, 0x1 ;  /* 0x000000010808781a */ /* 0x000fe20000000200 */
[----:B------:R-:W-:Y:S01]  /*3f10*/  IMAD R2, R6, 0x210, RZ ;  /* 0x0000021006027824 */ /* 0x000fe200078e02ff */
[----:B------:R-:W-:Y:S01]  /*3f20*/  SHF.R.U32.HI R4, RZ, 0x4, R58 ;  /* 0x00000004ff047819 */ /* 0x000fe2000001163a */
[----:B------:R-:W-:Y:S01]  /*3f30*/  IMAD R22, R13, c[0x0][0x1b8], RZ ;  /* 0x00006e000d167a24 */ /* 0x000fe200078e02ff */
[----:B------:R-:W-:-:S02]  /*3f40*/  LOP3.LUT R8, R42, 0x90, R8, 0xf8, !PT ;  /* 0x000000902a087812 */ /* 0x000fc400078ef808 */
[----:B------:R-:W-:Y:S02]  /*3f50*/  SGXT.U32 R4, R4, 0x5 ;  /* 0x000000050404781a */ /* 0x000fe40000000000 */
[----:B------:R-:W-:Y:S02]  /*3f60*/  LOP3.LUT R7, R2, R7, RZ, 0x3c, !PT ;  /* 0x0000000702077212 */ /* 0x000fe400078e3cff */
[----:B------:R-:W-:Y:S01]  /*3f70*/  LOP3.LUT R5, R8, 0x10, R41, 0x78, !PT ;  /* 0x0000001008057812 */ /* 0x000fe200078e7829 */
[----:B------:R-:W-:Y:S01]  /*3f80*/  IMAD R16, R4, c[0x0][0x1b8], RZ ;  /* 0x00006e0004107a24 */ /* 0x000fe200078e02ff */
[----:B------:R-:W-:Y:S01]  /*3f90*/  SGXT.U32 R54, R54, 0x1 ;  /* 0x000000013636781a */ /* 0x000fe20000000000 */
[----:B------:R-:W-:Y:S01]  /*3fa0*/  IMAD R61, R60, 0x100, R7 ;  /* 0x000001003c3d7824 */ /* 0x000fe200078e0207 */
[----:B------:R-:W-:Y:S01]  /*3fb0*/  LEA.HI R8, R58, 0x20, RZ, 0x1c ;  /* 0x000000203a087811 */ /* 0x000fe200078fe0ff */
[----:B------:R-:W-:Y:S01]  /*3fc0*/  IMAD R12, R15, 0x40, R16 ;  /* 0x000000400f0c7824 */ /* 0x000fe200078e0210 */
[----:B------:R-:W-:Y:S01]  /*3fd0*/  LEA R34, P2, R16, R9, 0x1 ;  /* 0x0000000910227211 */ /* 0x000fe200078408ff */
[----:B------:R-:W-:Y:S01]  /*3fe0*/  IMAD R10, R54, c[0x0][0x1a4], RZ ;  /* 0x00006900360a7a24 */ /* 0x000fe200078e02ff */
[----:B------:R-:W-:Y:S01]  /*3ff0*/  IADD3.X R0, R57, c[0x0][0x16c], R0, P0, P1 ;  /* 0x00005b0039007a10 */ /* 0x000fe200007e2400 */
[----:B------:R-:W-:Y:S01]  /*4000*/  IMAD.MOV.U32 R7, RZ, RZ, c[0x0][0x1a4] ;  /* 0x00006900ff077624 */ /* 0x000fe200078e00ff */
[----:B------:R-:W-:Y:S01]  /*4010*/  LEA.HI.X.SX32 R35, R16, R11, 0x1, P2 ;  /* 0x0000000b10237211 */ /* 0x000fe200010f0eff */
[----:B------:R-:W-:Y:S01]  /*4020*/  IMAD R18, R8, c[0x0][0x1b8], RZ ;  /* 0x00006e0008127a24 */ /* 0x000fe200078e02ff */
[-C--:B------:R-:W-:Y:S01]  /*4030*/  LEA R32, P4, R12, R9.reuse, 0x1 ;  /* 0x000000090c207211 */ /* 0x080fe200078808ff */
[----:B------:R-:W-:Y:S01]  /*4040*/  IMAD R14, R15, 0x40, R12 ;  /* 0x000000400f0e7824 */ /* 0x000fe200078e020c */
[-C--:B------:R-:W-:Y:S01]  /*4050*/  LEA R30, P5, R20, R9.reuse, 0x1 ;  /* 0x00000009141e7211 */ /* 0x080fe200078a08ff */
[----:B------:R-:W-:Y:S01]  /*4060*/  IMAD R6, R7, 0x2, R10 ;  /* 0x0000000207067824 */ /* 0x000fe200078e020a */
[-C--:B------:R-:W-:Y:S01]  /*4070*/  LEA R36, P3, R18, R9.reuse, 0x1 ;  /* 0x0000000912247211 */ /* 0x080fe200078608ff */
[----:B------:R-:W-:Y:S01]  /*4080*/  IMAD R60, R60, 0x10, R5 ;  /* 0x000000103c3c7824 */ /* 0x000fe200078e0205 */
[----:B------:R-:W-:Y:S01]  /*4090*/  LEA R28, P1, R22, R9, 0x1 ;  /* 0x00000009161c7211 */ /* 0x000fe200078208ff */
[----:B------:R-:W-:Y:S01]  /*40a0*/  IMAD R16, R15, 0x40, R14 ;  /* 0x000000400f107824 */ /* 0x000fe200078e020e */
[----:B------:R-:W-:Y:S01]  /*40b0*/  LEA.HI.X.SX32 R37, R18, R11, 0x1, P3 ;  /* 0x0000000b12257211 */ /* 0x000fe200018f0eff */
[----:B------:R-:W-:Y:S01]  /*40c0*/  IMAD R5, R7, 0x2, R6 ;  /* 0x0000000207057824 */ /* 0x000fe200078e0206 */
[----:B------:R-:W-:-:S02]  /*40d0*/  LEA R26, P0, R24, R9, 0x1 ;  /* 0x00000009181a7211 */ /* 0x000fc400078008ff */
[----:B------:R-:W-:Y:S01]  /*40e0*/  LEA R18, P2, R14, R9, 0x1 ;  /* 0x000000090e127211 */ /* 0x000fe200078408ff */
[C---:B------:R-:W-:Y:S01]  /*40f0*/  IMAD R8, R7.reuse, 0x2, R5 ;  /* 0x0000000207087824 */ /* 0x040fe200078e0205 */
[-C--:B------:R-:W-:Y:S01]  /*4100*/  LEA.HI.X.SX32 R33, R12, R11.reuse, 0x1, P4 ;  /* 0x0000000b0c217211 */ /* 0x080fe200020f0eff */
[----:B------:R-:W-:Y:S01]  /*4110*/  STL.64 [R1+0x1e0], R36 ;  /* 0x0001e02401007387 */ /* 0x000fe20000100a00 */
[----:B------:R-:W-:Y:S02]  /*4120*/  LEA.HI.X.SX32 R31, R20, R11, 0x1, P5 ;  /* 0x0000000b141f7211 */ /* 0x000fe400028f0eff */
[----:B------:R-:W-:Y:S01]  /*4130*/  LEA R12, P3, R16, R9, 0x1 ;  /* 0x00000009100c7211 */ /* 0x000fe200078608ff */
[----:B------:R0:W-:Y:S01]  /*4140*/  STL.64 [R1+0x1e8], R34 ;  /* 0x0001e82201007387 */ /* 0x0001e20000100a00 */
[-C--:B------:R-:W-:Y:S02]  /*4150*/  LEA.HI.X.SX32 R29, R22, R11.reuse, 0x1, P1 ;  /* 0x0000000b161d7211 */ /* 0x080fe400008f0eff */
[-C--:B------:R-:W-:Y:S01]  /*4160*/  LEA.HI.X.SX32 R27, R24, R11.reuse, 0x1, P0 ;  /* 0x0000000b181b7211 */ /* 0x080fe200000f0eff */
[----:B------:R1:W-:Y:S01]  /*4170*/  STL.64 [R1+0x1d8], R32 ;  /* 0x0001d82001007387 */ /* 0x0003e20000100a00 */
[----:B------:R-:W-:Y:S01]  /*4180*/  LEA.HI.X.SX32 R19, R14, R11, 0x1, P2 ;  /* 0x0000000b0e137211 */ /* 0x000fe200010f0eff */
[----:B------:R-:W-:Y:S01]  /*4190*/  CS2R R22, SRZ ;  /* 0x0000000000167805 */ /* 0x000fe2000001ff00 */
[----:B------:R-:W-:Y:S01]  /*41a0*/  LEA R14, P0, R10, R3, 0x1 ;  /* 0x000000030a0e7211 */ /* 0x000fe200078008ff */
[----:B------:R2:W-:Y:S01]  /*41b0*/  STL.64 [R1+0x1d0], R30 ;  /* 0x0001d01e01007387 */ /* 0x0005e20000100a00 */
[----:B------:R-:W-:Y:S01]  /*41c0*/  LEA.HI.X.SX32 R13, R16, R11, 0x1, P3 ;  /* 0x0000000b100d7211 */ /* 0x000fe200018f0eff */
[----:B------:R-:W-:Y:S01]  /*41d0*/  CS2R R24, SRZ ;  /* 0x0000000000187805 */ /* 0x000fe2000001ff00 */
[----:B------:R-:W-:Y:S01]  /*41e0*/  LEA R4, R7, R8, 0x1 ;  /* 0x0000000807047211 */ /* 0x000fe200078e08ff */
[----:B------:R3:W-:Y:S01]  /*41f0*/  STL.64 [R1+0x1c0], R28 ;  /* 0x0001c01c01007387 */ /* 0x0007e20000100a00 */
[-C--:B------:R-:W-:Y:S01]  /*4200*/  LEA.HI.X.SX32 R15, R10, R0.reuse, 0x1, P0 ;  /* 0x000000000a0f7211 */ /* 0x080fe200000f0eff */
[----:B0-----:R-:W-:Y:S01]  /*4210*/  CS2R R34, SRZ ;  /* 0x0000000000227805 */ /* 0x001fe2000001ff00 */
[----:B------:R-:W-:Y:S01]  /*4220*/  LEA R20, P1, R6, R3, 0x1 ;  /* 0x0000000306147211 */ /* 0x000fe200078208ff */
[----:B------:R0:W-:Y:S01]  /*4230*/  STL.64 [R1+0x1b0], R26 ;  /* 0x0001b01a01007387 */ /* 0x0001e20000100a00 */
[----:B------:R-:W-:Y:S01]  /*4240*/  LOP3.LUT R2, R2, 0x30, R41, 0x78, !PT ;  /* 0x0000003002027812 */ /* 0x000fe200078e7829 */
[----:B-1----:R-:W-:Y:S01]  /*4250*/  CS2R R32, SRZ ;  /* 0x0000000000207805 */ /* 0x002fe2000001ff00 */
[----:B------:R-:W-:Y:S01]  /*4260*/  LEA.HI.X.SX32 R21, R6, R0, 0x1, P1 ;  /* 0x0000000006157211 */ /* 0x000fe200008f0eff */
[----:B------:R1:W-:Y:S01]  /*4270*/  STL.64 [R1+0x1c8], R18 ;  /* 0x0001c81201007387 */ /* 0x0003e20000100a00 */
[----:B--2---:R-:W-:Y:S01]  /*4280*/  CS2R R30, SRZ ;  /* 0x00000000001e7805 */ /* 0x004fe2000001ff00 */
[----:B------:R-:W-:-:S02]  /*4290*/  CS2R R36, SRZ ;  /* 0x0000000000247805 */ /* 0x000fc4000001ff00 */
[----:B------:R2:W-:Y:S01]  /*42a0*/  STL.64 [R1+0x1b8], R12 ;  /* 0x0001b80c01007387 */ /* 0x0005e20000100a00 */
[----:B---3--:R-:W-:-:S03]  /*42b0*/  CS2R R28, SRZ ;  /* 0x00000000001c7805 */ /* 0x008fc6000001ff00 */
[----:B------:R3:W-:Y:S01]  /*42c0*/  STL.64 [R1+0x228], R14 ;  /* 0x0002280e01007387 */ /* 0x0007e20000100a00 */
[----:B0-----:R-:W-:Y:S01]  /*42d0*/  CS2R R26, SRZ ;  /* 0x00000000001a7805 */ /* 0x001fe2000001ff00 */
[-C--:B-1----:R-:W-:Y:S02]  /*42e0*/  LEA R18, P2, R5, R3.reuse, 0x1 ;  /* 0x0000000305127211 */ /* 0x082fe400078408ff */
[----:B------:R0:W-:Y:S01]  /*42f0*/  STL.64 [R1+0x220], R20 ;  /* 0x0002201401007387 */ /* 0x0001e20000100a00 */
[----:B--2---:R-:W-:Y:S01]  /*4300*/  IMAD R12, R7, 0x2, R4 ;  /* 0x00000002070c7824 */ /* 0x004fe200078e0204 */
[-C--:B------:R-:W-:Y:S02]  /*4310*/  LEA.HI.X.SX32 R19, R5, R0.reuse, 0x1, P2 ;  /* 0x0000000005137211 */ /* 0x080fe400010f0eff */
[C---:B---3--:R-:W-:Y:S01]  /*4320*/  LEA R14, P0, R8.reuse, R3, 0x1 ;  /* 0x00000003080e7211 */ /* 0x048fe200078008ff */
[----:B------:R-:W-:Y:S02]  /*4330*/  IMAD R10, R7, 0x2, R12 ;  /* 0x00000002070a7824 */ /* 0x000fe400078e020c */
[----:B------:R1:W-:Y:S01]  /*4340*/  STL.64 [R1+0x218], R18 ;  /* 0x0002181201007387 */ /* 0x0003e20000100a00 */
[----:B------:R-:W-:-:S02]  /*4350*/  LEA.HI.X.SX32 R15, R8, R0, 0x1, P0 ;  /* 0x00000000080f7211 */ /* 0x000fc400000f0eff */
[----:B------:R-:W-:Y:S01]  /*4360*/  LEA R7, R7, R10, 0x1 ;  /* 0x0000000a07077211 */ /* 0x000fe200078e08ff */
[----:B------:R-:W-:Y:S01]  /*4370*/  CS2R R8, SRZ ;  /* 0x0000000000087805 */ /* 0x000fe2000001ff00 */
[-C--:B0-----:R-:W-:Y:S01]  /*4380*/  LEA R20, P0, R4, R3.reuse, 0x1 ;  /* 0x0000000304147211 */ /* 0x081fe200078008ff */
[----:B------:R0:W-:Y:S01]  /*4390*/  STL.64 [R1+0x210], R14 ;  /* 0x0002100e01007387 */ /* 0x0001e20000100a00 */
[-C--:B------:R-:W-:Y:S02]  /*43a0*/  LEA R16, P2, R10, R3.reuse, 0x1 ;  /* 0x000000030a107211 */ /* 0x080fe400078408ff */
[-C--:B------:R-:W-:Y:S01]  /*43b0*/  LEA.HI.X.SX32 R21, R4, R0.reuse, 0x1, P0 ;  /* 0x0000000004157211 */ /* 0x080fe200000f0eff */
[----:B------:R-:W-:Y:S01]  /*43c0*/  IMAD.MOV.U32 R4, RZ, RZ, 0x3f800000 ;  /* 0x3f800000ff047424 */ /* 0x000fe200078e00ff */
[-C--:B-1----:R-:W-:Y:S02]  /*43d0*/  LEA R18, P1, R12, R3.reuse, 0x1 ;  /* 0x000000030c127211 */ /* 0x082fe400078208ff */
[-C--:B------:R-:W-:Y:S01]  /*43e0*/  LEA.HI.X.SX32 R17, R10, R0.reuse, 0x1, P2 ;  /* 0x000000000a117211 */ /* 0x080fe200010f0eff */
[----:B------:R1:W-:Y:S01]  /*43f0*/  STL.64 [R1+0x208], R20 ;  /* 0x0002081401007387 */ /* 0x0003e20000100a00 */
[-C--:B------:R-:W-:Y:S01]  /*4400*/  LEA.HI.X.SX32 R19, R12, R0.reuse, 0x1, P1 ;  /* 0x000000000c137211 */ /* 0x080fe200008f0eff */
[----:B------:R-:W-:Y:S01]  /*4410*/  CS2R R10, SRZ ;  /* 0x00000000000a7805 */ /* 0x000fe2000001ff00 */
[----:B------:R-:W-:Y:S01]  /*4420*/  CS2R R12, SRZ ;  /* 0x00000000000c7805 */ /* 0x000fe2000001ff00 */
[C---:B0-----:R-:W-:Y:S01]  /*4430*/  LEA R14, P3, R7.reuse, R3, 0x1 ;  /* 0x00000003070e7211 */ /* 0x041fe200078608ff */
[----:B------:R-:W-:Y:S01]  /*4440*/  IMAD.MOV.U32 R3, RZ, RZ, -0x800000 ;  /* 0xff800000ff037424 */ /* 0x000fe200078e00ff */
[----:B------:R0:W-:Y:S02]  /*4450*/  STL.64 [R1+0x200], R18 ;  /* 0x0002001201007387 */ /* 0x0001e40000100a00 */
[----:B------:R-:W-:-:S02]  /*4460*/  LEA.HI.X.SX32 R15, R7, R0, 0x1, P3 ;  /* 0x00000000070f7211 */ /* 0x000fc400018f0eff */
[----:B------:R2:W-:Y:S01]  /*4470*/  STL.64 [R1+0x1f8], R16 ;  /* 0x0001f81001007387 */ /* 0x0005e20000100a00 */
[----:B------:R-:W-:Y:S01]  /*4480*/  SHF.R.S32.HI R0, RZ, 0x6, R58 ;  /* 0x00000006ff007819 */ /* 0x000fe2000001143a */
[----:B-1----:R-:W-:Y:S02]  /*4490*/  CS2R R20, SRZ ;  /* 0x0000000000147805 */ /* 0x002fe4000001ff00 */
[----:B------:R1:W-:Y:S01]  /*44a0*/  STL.64 [R1+0x1f0], R14 ;  /* 0x0001f00e01007387 */ /* 0x0003e20000100a00 */
[----:B------:R-:W-:-:S03]  /*44b0*/  SGXT R0, R0, 0x1 ;  /* 0x000000010000781a */ /* 0x000fc60000000200 */
[----:B------:R3:W-:Y:S01]  /*44c0*/  STL [R1+0x1a4], R4 ;  /* 0x0001a40401007387 */ /* 0x0007e20000100800 */
[----:B------:R-:W-:Y:S01]  /*44d0*/  LOP3.LUT R0, R0, 0x90, RZ, 0xc0, !PT ;  /* 0x0000009000007812 */ /* 0x000fe200078ec0ff */
[----:B0-----:R-:W-:Y:S02]  /*44e0*/  CS2R R18, SRZ ;  /* 0x0000000000127805 */ /* 0x001fe4000001ff00 */
[----:B------:R-:W-:Y:S01]  /*44f0*/  STL [R1+0x174], RZ ;  /* 0x000174ff01007387 */ /* 0x000fe20000100800 */
[----:B------:R-:W-:Y:S01]  /*4500*/  LOP3.LUT R0, R0, 0x37e, R41, 0x78, !PT ;  /* 0x0000037e00007812 */ /* 0x000fe200078e7829 */
[----:B--2---:R-:W-:Y:S01]  /*4510*/  CS2R R16, SRZ ;  /* 0x0000000000107805 */ /* 0x004fe2000001ff00 */
[----:B------:R-:W-:Y:S01]  /*4520*/  LOP3.LUT R0, R2, 0x40, RZ, 0x3c, !PT ;  /* 0x0000004002007812 */ /* 0x000fe200078e3cff */
[----:B------:R0:W-:Y:S01]  /*4530*/  STL [R1+0x194], R3 ;  /* 0x0001940301007387 */ /* 0x0001e20000100800 */
[----:B-1----:R-:W-:Y:S01]  /*4540*/  CS2R R14, SRZ ;  /* 0x00000000000e7805 */ /* 0x002fe2000001ff00 */
[----:B---3--:R-:W-:-:S02]  /*4550*/  IMAD.MOV.U32 R4, RZ, RZ, -0x800000 ;  /* 0xff800000ff047424 */ /* 0x008fc400078e00ff */
[----:B------:R-:W-:Y:S04]  /*4560*/  STL [R1+0x170], RZ ;  /* 0x000170ff01007387 */ /* 0x000fe80000100800 */
[----:B------:R-:W-:Y:S01]  /*4570*/  STL [R1+0x1a0], R4 ;  /* 0x0001a00401007387 */ /* 0x000fe20000100800 */
[----:B0-----:R-:W-:-:S03]  /*4580*/  IMAD.MOV.U32 R3, RZ, RZ, 0x3f800000 ;  /* 0x3f800000ff037424 */ /* 0x001fc600078e00ff */
[----:B------:R-:W-:Y:S04]  /*4590*/  STL [R1+0x160], RZ ;  /* 0x000160ff01007387 */ /* 0x000fe80000100800 */
[----:B------:R0:W-:Y:S04]  /*45a0*/  STL [R1+0x1a8], R3 ;  /* 0x0001a80301007387 */ /* 0x0001e80000100800 */
[----:B------:R1:W-:Y:S04]  /*45b0*/  STL [R1+0x164], RZ ;  /* 0x000164ff01007387 */ /* 0x0003e80000100800 */
[----:B------:R1:W-:Y:S01]  /*45c0*/  STL [R1+0x168], RZ ;  /* 0x000168ff01007387 */ /* 0x0003e20000100800 */
[----:B0-----:R-:W-:-:S03]  /*45d0*/  IADD3 R3, R40, 0x8, RZ ;  /* 0x0000000828037810 */ /* 0x001fc60007ffe0ff */
        /* <DEDUP_REMOVED lines=85> */
[----:B------:R1:W-:Y:S04]  /*4b30*/  STL [R1], RZ ;  /* 0x000000ff01007387 */ /* 0x0003e80000100800 */
[----:B------:R1:W-:Y:S04]  /*4b40*/  STL [R1+0x4], RZ ;  /* 0x000004ff01007387 */ /* 0x0003e80000100800 */
[----:B------:R1:W-:Y:S04]  /*4b50*/  STL [R1+0x8], RZ ;  /* 0x000008ff01007387 */ /* 0x0003e80000100800 */
[----:B------:R1:W-:Y:S02]  /*4b60*/  STL [R1+0xc], RZ ;  /* 0x00000cff01007387 */ /* 0x0003e40000100800 */
.L_x_2:
[----:B------:R-:W2:Y:S04]  /*4b70*/  LDL.64 R2, [R1+0x228] ;  /* 0x0002280001027983 */ /* 0x000ea80000100a00 */
[----:B------:R-:W2:Y:S04]  /*4b80*/  LDL R49, [R1+0x174] ;  /* 0x0001740001317983 */ /* 0x000ea80000100800 */
[----:B------:R-:W3:Y:S04]  /*4b90*/  LDL.64 R6, [R1+0x208] ;  /* 0x0002080001067983 */ /* 0x000ee80000100a00 */
[----:B------:R-:W4:Y:S04]  /*4ba0*/  LDL.64 R4, [R1+0x218] ;  /* 0x0002180001047983 */ /* 0x000f280000100a00 */
[----:B------:R-:W4:Y:S04]  /*4bb0*/  LDL.64 R42, [R1+0x220] ;  /* 0x00022000012a7983 */ /* 0x000f280000100a00 */
[----:B------:R-:W4:Y:S04]  /*4bc0*/  LDL.64 R40, [R1+0x200] ;  /* 0x0002000001287983 */ /* 0x000f280000100a00 */
[----:B0-----:R-:W4:Y:S04]  /*4bd0*/  LDL.64 R52, [R1+0x1f8] ;  /* 0x0001f80001347983 */ /* 0x001f280000100a00 */
[----:B------:R-:W4:Y:S04]  /*4be0*/  LDL.64 R54, [R1+0x210] ;  /* 0x0002100001367983 */ /* 0x000f280000100a00 */
[----:B------:R-:W4:Y:S01]  /*4bf0*/  LDL.64 R50, [R1+0x1f0] ;  /* 0x0001f00001327983 */ /* 0x000f220000100a00 */
[----:B--2---:R-:W-:-:S04]  /*4c00*/  IMAD.WIDE R2, R49, 0x2, R2 ;  /* 0x0000000231027825 */ /* 0x004fc800078e0202 */
[C---:B---3--:R-:W-:Y:S01]  /*4c10*/  IMAD.WIDE R6, R49.reuse, 0x2, R6 ;  /* 0x0000000231067825 */ /* 0x048fe200078e0206 */
[----:B------:R0:W2:Y:S04]  /*4c20*/  LDG.E.U16 R48, [R2.64] ;  /* 0x0000000602307981 */ /* 0x0000a8000c1e1500 */
[----:B------:R3:W2:Y:S01]  /*4c30*/  LDG.E.U16 R0, [R6.64] ;  /* 0x0000000606007981 */ /* 0x0006a2000c1e1500 */
[----:B----4-:R-:W-:-:S04]  /*4c40*/  IMAD.WIDE R4, R49, 0x2, R4 ;  /* 0x0000000231047825 */ /* 0x010fc800078e0204 */
[C---:B0-----:R-:W-:Y:S02]  /*4c50*/  IMAD.WIDE R2, R49.reuse, 0x2, R42 ;  /* 0x0000000231027825 */ /* 0x041fe400078e022a */
[----:B------:R0:W4:Y:S02]  /*4c60*/  LDG.E.U16 R42, [R4.64] ;  /* 0x00000006042a7981 */ /* 0x000124000c1e1500 */
[C---:B------:R-:W-:Y:S02]  /*4c70*/  IMAD.WIDE R40, R49.reuse, 0x2, R40 ;  /* 0x0000000231287825 */ /* 0x040fe400078e0228 */
[----:B------:R1:W4:Y:S04]  /*4c80*/  LDG.E.U16 R43, [R2.64] ;  /* 0x00000006022b7981 */ /* 0x000328000c1e1500 */
[----:B------:R-:W4:Y:S01]  /*4c90*/  LDG.E.U16 R40, [R40.64] ;  /* 0x0000000628287981 */ /* 0x000f22000c1e1500 */
[----:B0-----:R-:W-:-:S04]  /*4ca0*/  IMAD.WIDE R4, R49, 0x2, R52 ;  /* 0x0000000231047825 */ /* 0x001fc800078e0234 */
[C---:B-1----:R-:W-:Y:S02]  /*4cb0*/  IMAD.WIDE R2, R49.reuse, 0x2, R54 ;  /* 0x0000000231027825 */ /* 0x042fe400078e0236 */
[----:B------:R-:W4:Y:S02]  /*4cc0*/  LDG.E.U16 R4, [R4.64] ;  /* 0x0000000604047981 */ /* 0x000f24000c1e1500 */
[----:B---3--:R-:W-:Y:S02]  /*4cd0*/  IMAD.WIDE R6, R49, 0x2, R50 ;  /* 0x0000000231067825 */ /* 0x008fe400078e0232 */
[----:B------:R-:W3:Y:S04]  /*4ce0*/  LDG.E.U16 R2, [R2.64] ;  /* 0x0000000602027981 */ /* 0x000ee8000c1e1500 */
[----:B------:R-:W3:Y:S04]  /*4cf0*/  LDG.E.U16 R6, [R6.64] ;  /* 0x0000000606067981 */ /* 0x000ee8000c1e1500 */
[----:B------:R-:W0:Y:S04]  /*4d00*/  S2R R50, SR_TID.X ;  /* 0x0000000000327919 */ /* 0x000e280000002100 */
[----:B------:R-:W1:Y:S04]  /*4d10*/  S2R R49, SR_TID.X ;  /* 0x0000000000317919 */ /* 0x000e680000002100 */
[----:B------:R0:W-:Y:S04]  /*4d20*/  STL [R1+0x254], R30 ;  /* 0x0002541e01007387 */ /* 0x0001e80000100800 */
[----:B------:R0:W-:Y:S02]  /*4d30*/  STL [R1+0x250], R31 ;  /* 0x0002501f01007387 */ /* 0x0001e40000100800 */
[----:B0-----:R-:W-:-:S02]  /*4d40*/  LOP3.LUT R30, R50, 0xff, RZ, 0xc0, !PT ;  /* 0x000000ff321e7812 */ /* 0x001fc400078ec0ff */
[----:B------:R-:W-:-:S03]  /*4d50*/  SHF.R.S32.HI R31, RZ, 0x8, R50 ;  /* 0x00000008ff1f7819 */ /* 0x000fc60000011432 */
[----:B------:R-:W-:Y:S01]  /*4d60*/  IMAD.SHL.U32 R30, R30, 0x2, RZ ;  /* 0x000000021e1e7824 */ /* 0x000fe200078e00ff */
[----:B------:R-:W-:Y:S01]  /*4d70*/  SGXT R31, R31, 0x1 ;  /* 0x000000011f1f781a */ /* 0x000fe20000000200 */
[----:B------:R1:W-:Y:S03]  /*4d80*/  STL [R1+0x24c], R36 ;  /* 0x00024c2401007387 */ /* 0x0003e60000100800 */
[----:B------:R-:W-:Y:S01]  /*4d90*/  LOP3.LUT R30, R30, 0x210, R31, 0x78, !PT ;  /* 0x000002101e1e7812 */ /* 0x000fe200078e781f */
[----:B------:R-:W-:Y:S06]  /*4da0*/  BAR.SYNC.DEFER_BLOCKING 0x0 ;  /* 0x0000000000007b1d */ /* 0x000fec0000010000 */
[----:B------:R0:W-:Y:S01]  /*4db0*/  STL [R1+0x248], R37 ;  /* 0x0002482501007387 */ /* 0x0001e20000100800 */
[----:B-1----:R-:W-:-:S03]  /*4dc0*/  LOP3.LUT R36, R49, 0xff, RZ, 0xc0, !PT ;  /* 0x000000ff31247812 */ /* 0x002fc600078ec0ff */
[----:B------:R1:W-:Y:S04]  /*4dd0*/  STL [R1+0x244], R38 ;  /* 0x0002442601007387 */ /* 0x0003e80000100800 */
[----:B------:R1:W-:Y:S01]  /*4de0*/  STL [R1+0x240], R39 ;  /* 0x0002402701007387 */ /* 0x0003e20000100800 */
[--C-:B0-----:R-:W-:Y:S01]  /*4df0*/  SHF.R.S32.HI R37, RZ, 0x8, R49.reuse ;  /* 0x00000008ff257819 */ /* 0x101fe20000011431 */
[----:B------:R-:W-:Y:S01]  /*4e00*/  IMAD.SHL.U32 R36, R36, 0x2, RZ ;  /* 0x0000000224247824 */ /* 0x000fe200078e00ff */
[----:B-1----:R-:W-:Y:S02]  /*4e10*/  LOP3.LUT R38, R49, 0xff, RZ, 0xc0, !PT ;  /* 0x000000ff31267812 */ /* 0x002fe400078ec0ff */
[----:B------:R-:W-:Y:S02]  /*4e20*/  SGXT R37, R37, 0x1 ;  /* 0x000000012525781a */ /* 0x000fe40000000200 */
[----:B------:R-:W-:-:S02]  /*4e30*/  SHF.R.S32.HI R39, RZ, 0x8, R49 ;  /* 0x00000008ff277819 */ /* 0x000fc40000011431 */
[----:B------:R-:W-:Y:S02]  /*4e40*/  SHF.L.U32 R38, R38, 0x1, RZ ;  /* 0x0000000126267819 */ /* 0x000fe400000006ff */
[----:B------:R-:W-:Y:S02]  /*4e50*/  SGXT R39, R39, 0x1 ;  /* 0x000000012727781a */ /* 0x000fe40000000200 */
[----:B------:R-:W-:Y:S02]  /*4e60*/  SHF.R.S32.HI R31, RZ, 0x8, R49 ;  /* 0x00000008ff1f7819 */ /* 0x000fe40000011431 */
[----:B------:R-:W-:Y:S02]  /*4e70*/  LOP3.LUT R36, R36, 0x210, R37, 0x78, !PT ;  /* 0x0000021024247812 */ /* 0x000fe400078e7825 */
[----:B------:R-:W-:Y:S01]  /*4e80*/  LOP3.LUT R38, R38, 0x210, R39, 0x78, !PT ;  /* 0x0000021026267812 */ /* 0x000fe200078e7827 */
[----:B------:R-:W0:Y:S01]  /*4e90*/  S2R R37, SR_TID.X ;  /* 0x0000000000257919 */ /* 0x000e220000002100 */
[----:B------:R-:W-:-:S02]  /*4ea0*/  SGXT R31, R31, 0x1 ;  /* 0x000000011f1f781a */ /* 0x000fc40000000200 */
[----:B------:R-:W-:Y:S02]  /*4eb0*/  LOP3.LUT R38, R38, 0x20, RZ, 0x3c, !PT ;  /* 0x0000002026267812 */ /* 0x000fe400078e3cff */
[----:B------:R-:W-:Y:S01]  /*4ec0*/  LOP3.LUT R36, R36, 0x40, RZ, 0x3c, !PT ;  /* 0x0000004024247812 */ /* 0x000fe200078e3cff */
[----:B--2---:R-:W-:Y:S04]  /*4ed0*/  STS.U16 [R30+0x20000], R48 ;  /* 0x020000301e007388 */ /* 0x004fe80000000400 */
[----:B------:R1:W-:Y:S02]  /*4ee0*/  STS.U16 [R30+0x21000], R0 ;  /* 0x021000001e007388 */ /* 0x0003e40000000400 */
[----:B-1----:R-:W-:Y:S02]  /*4ef0*/  LOP3.LUT R30, R49, 0xff, RZ, 0xc0, !PT ;  /* 0x000000ff311e7812 */ /* 0x002fe400078ec0ff */
[----:B------:R-:W2:Y:S03]  /*4f00*/  LDL R0, [R1+0x170] ;  /* 0x0001700001007983 */ /* 0x000ea60000100800 */
[----:B------:R-:W-:-:S05]  /*4f10*/  IMAD.SHL.U32 R30, R30, 0x2, RZ ;  /* 0x000000021e1e7824 */ /* 0x000fca00078e00ff */
[----:B------:R-:W-:Y:S01]  /*4f20*/  LOP3.LUT R30, R30, 0x210, R31, 0x78, !PT ;  /* 0x000002101e1e7812 */ /* 0x000fe200078e781f */
[----:B----4-:R-:W-:Y:S03]  /*4f30*/  STS.U16 [R38+0x20400], R43 ;  /* 0x0204002b26007388 */ /* 0x010fe60000000400 */
[----:B------:R-:W-:Y:S01]  /*4f40*/  LOP3.LUT R30, R30, 0x60, RZ, 0x3c, !PT ;  /* 0x000000601e1e7812 */ /* 0x000fe200078e3cff */
[----:B------:R-:W-:Y:S04]  /*4f50*/  STS.U16 [R38+0x21400], R40 ;  /* 0x0214002826007388 */ /* 0x000fe80000000400 */
[----:B------:R-:W-:Y:S04]  /*4f60*/  STS.U16 [R36+0x20800], R42 ;  /* 0x0208002a24007388 */ /* 0x000fe80000000400 */
[----:B------:R0:W-:Y:S04]  /*4f70*/  STS.U16 [R36+0x21800], R4 ;  /* 0x0218000424007388 */ /* 0x0001e80000000400 */
[----:B---3--:R1:W-:Y:S04]  /*4f80*/  STS.U16 [R30+0x20c00], R2 ;  /* 0x020c00021e007388 */ /* 0x0083e80000000400 */
[----:B------:R3:W-:Y:S04]  /*4f90*/  STS.U16 [R30+0x21c00], R6 ;  /* 0x021c00061e007388 */ /* 0x0007e80000000400 */
[----:B------:R-:W-:Y:S01]  /*4fa0*/  BAR.SYNC.DEFER_BLOCKING 0x0 ;  /* 0x0000000000007b1d */ /* 0x000fe20000010000 */
[----:B0-----:R-:W-:Y:S01]  /*4fb0*/  LOP3.LUT R36, R37, 0x7, RZ, 0xc0, !PT ;  /* 0x0000000725247812 */ /* 0x001fe200078ec0ff */
[----:B------:R-:W-:-:S04]  /*4fc0*/  IMAD.SHL.U32 R49, R49, 0x2, RZ ;  /* 0x0000000231317824 */ /* 0x000fc800078e00ff */
[----:B------:R-:W-:Y:S01]  /*4fd0*/  IMAD R36, R36, 0x210, RZ ;  /* 0x0000021024247824 */ /* 0x000fe200078e02ff */
[----:B-1----:R-:W2:Y:S04]  /*4fe0*/  LDL.64 R2, [R1+0x1e8] ;  /* 0x0001e80001027983 */ /* 0x002ea80000100a00 */
[----:B------:R-:W-:Y:S01]  /*4ff0*/  LOP3.LUT R36, R36, 0x30, R49, 0x78, !PT ;  /* 0x0000003024247812 */ /* 0x000fe200078e7831 */
[----:B------:R-:W4:Y:S04]  /*5000*/  LDL.64 R38, [R1+0x1e0] ;  /* 0x0001e00001267983 */ /* 0x000f280000100a00 */
[----:B---3--:R-:W3:Y:S04]  /*5010*/  LDL.64 R30, [R1+0x1d8] ;  /* 0x0001d800011e7983 */ /* 0x008ee80000100a00 */
[----:B-----5:R-:W-:Y:S04]  /*5020*/  LDSM.16.MT88.4 R48, [R61] ;  /* 0x000000003d30783b */ /* 0x020fe80000004200 */
[----:B------:R-:W0:Y:S04]  /*5030*/  LDSM.16.M88.4 R56, [R36+0x20000] ;  /* 0x020000002438783b */ /* 0x000e280000000200 */
[----:B------:R-:W1:Y:S04]  /*5040*/  LDSM.16.M88.4 R40, [R36+0x21000] ;  /* 0x021000002428783b */ /* 0x000e680000000200 */
[----:B------:R-:W1:Y:S01]  /*5050*/  LDSM.16.MT88.4 R4, [R61+0x2000] ;  /* 0x002000003d04783b */ /* 0x000e620000004200 */
[C---:B0-----:R-:W-:Y:S08]  /*5060*/  HMMA.16816.F32 R52, R48.reuse, R56, RZ ;  /* 0x000000383034723c */ /* 0x041ff000000018ff */
[----:B-1----:R-:W-:Y:S01]  /*5070*/  HMMA.16816.F32 R48, R48, R40, RZ ;  /* 0x000000283030723c */ /* 0x002fe200000018ff */
[----:B------:R-:W-:-:S02]  /*5080*/  SHF.L.U32 R57, R37, 0x1, RZ ;  /* 0x0000000125397819 */ /* 0x000fc400000006ff */
[----:B------:R-:W-:-:S05]  /*5090*/  LOP3.LUT R37, R37, 0x7, RZ, 0xc0, !PT ;  /* 0x0000000725257812 */ /* 0x000fca00078ec0ff */
[----:B------:R-:W-:-:S05]  /*50a0*/  IMAD R37, R37, 0x210, RZ ;  /* 0x0000021025257824 */ /* 0x000fca00078e02ff */
[----:B------:R-:W-:-:S04]  /*50b0*/  LOP3.LUT R37, R37, 0x30, R57, 0x78, !PT ;  /* 0x0000003025257812 */ /* 0x000fc800078e7839 */
[----:B------:R-:W-:Y:S01]  /*50c0*/  LOP3.LUT R37, R37, 0x40, RZ, 0x3c, !PT ;  /* 0x0000004025257812 */ /* 0x000fe200078e3cff */
[C---:B------:R-:W-:Y:S04]  /*50d0*/  HMMA.16816.F32 R56, R4.reuse, R58, R52 ;  /* 0x0000003a0438723c */ /* 0x040fe80000001834 */
[----:B------:R-:W-:Y:S04]  /*50e0*/  LDSM.16.M88.4 R52, [R37+0x20000] ;  /* 0x020000002534783b */ /* 0x000fe80000000200 */
[----:B------:R-:W-:Y:S01]  /*50f0*/  HMMA.16816.F32 R4, R4, R42, R48 ;  /* 0x0000002a0404723c */ /* 0x000fe20000001830 */
[----:B------:R-:W0:Y:S04]  /*5100*/  LDSM.16.MT88.4 R48, [R61+0x4000] ;  /* 0x004000003d30783b */ /* 0x000e280000004200 */
[----:B------:R-:W1:Y:S11]  /*5110*/  LDSM.16.M88.4 R40, [R37+0x21000] ;  /* 0x021000002528783b */ /* 0x000e760000000200 */
[C---:B0-----:R-:W-:Y:S08]  /*5120*/  HMMA.16816.F32 R56, R48.reuse, R52, R56 ;  /* 0x000000343038723c */ /* 0x041ff00000001838 */
[----:B-1----:R-:W-:Y:S01]  /*5130*/  HMMA.16816.F32 R4, R48, R40, R4 ;  /* 0x000000283004723c */ /* 0x002fe20000001804 */
[----:B------:R-:W0:Y:S11]  /*5140*/  LDSM.16.MT88.4 R48, [R61+0x6000] ;  /* 0x006000003d30783b */ /* 0x000e360000004200 */
[----:B------:R-:W-:Y:S04]  /*5150*/  @!UPT UIADD3 URZ, URZ, URZ, URZ ;  /* 0x0000003f3f3ff290 */ /* 0x000fe8000fffe03f */
[C---:B0-----:R-:W-:Y:S01]  /*5160*/  HMMA.16816.F32 R52, R48.reuse, R54, R56 ;  /* 0x000000363034723c */ /* 0x041fe20000001838 */
[----:B------:R-:W-:Y:S07]  /*5170*/  LDSM.16.M88.4 R56, [R36+0x20080] ;  /* 0x020080002438783b */ /* 0x000fee0000000200 */
        /* <DEDUP_REMOVED lines=38> */
[----:B------:R1:W3:Y:S01]  /*53e0*/  LDSM.16.M88.4 R4, [R36+0x21180] ;  /* 0x021180002404783b */ /* 0x0002e20000000200 */
[----:B--2---:R-:W-:-:S03]  /*53f0*/  IMAD.WIDE R2, R0, 0x2, R2 ;  /* 0x0000000200027825 */ /* 0x004fc600078e0202 */
[----:B-1----:R-:W2:Y:S07]  /*5400*/  LDL.64 R36, [R1+0x1c8] ;  /* 0x0001c80001247983 */ /* 0x002eae0000100a00 */
[C---:B0-----:R-:W-:Y:S08]  /*5410*/  HMMA.16816.F32 R52, R48.reuse, R56, R52 ;  /* 0x000000383034723c */ /* 0x041ff00000001834 */
[----:B---3--:R-:W-:Y:S01]  /*5420*/  HMMA.16816.F32 R40, R48, R4, R40 ;  /* 0x000000043028723c */ /* 0x008fe20000001828 */
[----:B------:R-:W0:Y:S11]  /*5430*/  LDSM.16.MT88.4 R48, [R61+0x1a000] ;  /* 0x01a000003d30783b */ /* 0x000e360000004200 */
[----:B------:R-:W-:Y:S04]  /*5440*/  @!UPT UIADD3 URZ, URZ, URZ, URZ ;  /* 0x0000003f3f3ff290 */ /* 0x000fe8000fffe03f */
[C---:B0-----:R-:W-:Y:S01]  /*5450*/  HMMA.16816.F32 R56, R48.reuse, R58, R52 ;  /* 0x0000003a3038723c */ /* 0x041fe20000001834 */
[----:B------:R-:W0:Y:S07]  /*5460*/  S2R R54, SR_TID.X ;  /* 0x0000000000367919 */ /* 0x000e2e0000002100 */
[----:B------:R-:W-:Y:S01]  /*5470*/  HMMA.16816.F32 R4, R48, R6, R40 ;  /* 0x000000063004723c */ /* 0x000fe20000001828 */
[----:B------:R-:W-:Y:S06]  /*5480*/  LDSM.16.MT88.4 R48, [R61+0x1c000] ;  /* 0x01c000003d30783b */ /* 0x000fec0000004200 */
[C---:B0-----:R-:W-:Y:S01]  /*5490*/  LOP3.LUT R43, R54.reuse, 0x7, RZ, 0xc0, !PT ;  /* 0x00000007362b7812 */ /* 0x041fe200078ec0ff */
[----:B------:R-:W-:-:S04]  /*54a0*/  IMAD.SHL.U32 R55, R54, 0x2, RZ ;  /* 0x0000000236377824 */ /* 0x000fc800078e00ff */
[----:B------:R-:W-:-:S05]  /*54b0*/  IMAD R43, R43, 0x210, RZ ;  /* 0x000002102b2b7824 */ /* 0x000fca00078e02ff */
[----:B------:R-:W-:-:S04]  /*54c0*/  LOP3.LUT R43, R43, 0x30, R55, 0x78, !PT ;  /* 0x000000302b2b7812 */ /* 0x000fc800078e7837 */
[----:B------:R-:W-:-:S05]  /*54d0*/  LOP3.LUT R43, R43, 0x40, RZ, 0x3c, !PT ;  /* 0x000000402b2b7812 */ /* 0x000fca00078e3cff */
[----:B------:R-:W0:Y:S04]  /*54e0*/  LDSM.16.M88.4 R52, [R43+0x20180] ;  /* 0x020180002b34783b */ /* 0x000e280000000200 */
[----:B------:R-:W1:Y:S01]  /*54f0*/  LDSM.16.M88.4 R40, [R43+0x21180] ;  /* 0x021180002b28783b */ /* 0x000e620000000200 */
[C---:B0-----:R-:W-:Y:S08]  /*5500*/  HMMA.16816.F32 R56, R48.reuse, R52, R56 ;  /* 0x000000343038723c */ /* 0x041ff00000001838 */
[----:B-1----:R-:W-:Y:S07]  /*5510*/  HMMA.16816.F32 R4, R48, R40, R4 ;  /* 0x000000283004723c */ /* 0x002fee0000001804 */
[----:B----4-:R-:W-:-:S02]  /*5520*/  IMAD.WIDE R40, R0, 0x2, R38 ;  /* 0x0000000200287825 */ /* 0x010fc400078e0226 */
[----:B------:R0:W3:Y:S02]  /*5530*/  LDG.E.U16 R38, [R2.64] ;  /* 0x0000000602267981 */ /* 0x0000e4000c1e1500 */
[----:B------:R-:W-:Y:S02]  /*5540*/  IMAD.WIDE R48, R0, 0x2, R30 ;  /* 0x0000000200307825 */ /* 0x000fe400078e021e */
[----:B------:R1:W4:Y:S04]  /*5550*/  LDG.E.U16 R52, [R40.64] ;  /* 0x0000000628347981 */ /* 0x000328000c1e1500 */
[----:B------:R1:W2:Y:S04]  /*5560*/  LDG.E.U16 R31, [R48.64] ;  /* 0x00000006301f7981 */ /* 0x0002a8000c1e1500 */
[----:B0-----:R-:W2:Y:S04]  /*5570*/  LDL.64 R2, [R1+0x1d0] ;  /* 0x0001d00001027983 */ /* 0x001ea80000100a00 */
[----:B-1----:R-:W2:Y:S04]  /*5580*/  LDL.64 R40, [R1+0x1b0] ;  /* 0x0001b00001287983 */ /* 0x002ea80000100a00 */
[----:B------:R-:W0:Y:S04]  /*5590*/  LDSM.16.MT88.4 R48, [R61+0x1e000] ;  /* 0x01e000003d30783b */ /* 0x000e280000004200 */
[----:B------:R1:W-:Y:S04]  /*55a0*/  STL [R1+0x23c], R61 ;  /* 0x00023c3d01007387 */ /* 0x0003e80000100800 */
[----:B-1----:R-:W2:Y:S02]  /*55b0*/  LDL.LU R61, [R1+0x170] ;  /* 0x00017000013d7983 */ /* 0x002ea40000300800 */
[----:B--2---:R-:W-:-:S05]  /*55c0*/  IMAD.WIDE R2, R61, 0x2, R2 ;  /* 0x000000023d027825 */ /* 0x004fca00078e0202 */
[----:B------:R1:W2:Y:S02]  /*55d0*/  LDG.E.U16 R30, [R2.64] ;  /* 0x00000006021e7981 */ /* 0x0002a4000c1e1500 */
[----:B-1----:R-:W-:-:S05]  /*55e0*/  IMAD.WIDE R2, R61, 0x2, R36 ;  /* 0x000000023d027825 */ /* 0x002fca00078e0224 */
[----:B------:R1:W2:Y:S04]  /*55f0*/  LDG.E.U16 R37, [R2.64] ;  /* 0x0000000602257981 */ /* 0x0002a8000c1e1500 */
[----:B-1----:R-:W2:Y:S01]  /*5600*/  LDL.64 R2, [R1+0x1c0] ;  /* 0x0001c00001027983 */ /* 0x002ea20000100a00 */
[----:B0-----:R-:W-:Y:S03]  /*5610*/  HMMA.16816.F32 R56, R48, R54, R56 ;  /* 0x000000363038723c */ /* 0x001fe60000001838 */
[----:B------:R-:W0:Y:S01]  /*5620*/  S2R R36, SR_TID.X ;  /* 0x0000000000247919 */ /* 0x000e220000002100 */
[----:B--2---:R-:W-:-:S05]  /*5630*/  IMAD.WIDE R2, R61, 0x2, R2 ;  /* 0x000000023d027825 */ /* 0x004fca00078e0202 */
[----:B------:R1:W2:Y:S04]  /*5640*/  LDG.E.U16 R55, [R2.64] ;  /* 0x0000000602377981 */ /* 0x0002a8000c1e1500 */
[----:B-1----:R-:W2:Y:S01]  /*5650*/  LDL.64 R2, [R1+0x1b8] ;  /* 0x0001b80001027983 */ /* 0x002ea20000100a00 */
[----:B0-----:R-:W-:-:S03]  /*5660*/  LOP3.LUT R39, R36, 0x1e0, RZ, 0xc0, !PT ;  /* 0x000001e024277812 */ /* 0x001fc600078ec0ff */
[----:B------:R-:W0:Y:S01]  /*5670*/  S2R R0, SR_TID.X ;  /* 0x0000000000007919 */ /* 0x000e220000002100 */
[----:B------:R-:W-:Y:S02]  /*5680*/  SHF.R.U32.HI R39, RZ, 0x1, R39 ;  /* 0x00000001ff277819 */ /* 0x000fe40000011627 */
[----:B0-----:R-:W-:-:S04]  /*5690*/  LOP3.LUT R0, R0, 0x3, RZ, 0xc0, !PT ;  /* 0x0000000300007812 */ /* 0x001fc800078ec0ff */
[----:B------:R-:W-:Y:S01]  /*56a0*/  LEA R0, P0, R0, UR4, 0x1 ;  /* 0x0000000400007c11 */ /* 0x000fe2000f8008ff */
[----:B------:R-:W-:Y:S07]  /*56b0*/  HMMA.16816.F32 R4, R48, R42, R4 ;  /* 0x0000002a3004723c */ /* 0x000fee0000001804 */
[----:B------:R-:W-:Y:S11]  /*56c0*/  FMUL R43, R57, c[0x0][0x188] ;  /* 0x00006200392b7a20 */ /* 0x000ff60000400000 */
[----:B------:R-:W-:Y:S06]  /*56d0*/  @!UPT UIADD3 URZ, URZ, URZ, URZ ;  /* 0x0000003f3f3ff290 */ /* 0x000fec000fffe03f */
[----:B------:R-:W-:Y:S02]  /*56e0*/  FMUL R42, R4, c[0x0][0x188] ;  /* 0x00006200042a7a20 */ /* 0x000fe40000400000 */
[----:B------:R-:W-:Y:S02]  /*56f0*/  FMUL R5, R5, c[0x0][0x188] ;  /* 0x0000620005057a20 */ /* 0x000fe40000400000 */
[----:B--2---:R-:W-:-:S05]  /*5700*/  IMAD.WIDE R2, R61, 0x2, R2 ;  /* 0x000000023d027825 */ /* 0x004fca00078e0202 */
[----:B------:R0:W2:Y:S02]  /*5710*/  LDG.E.U16 R54, [R2.64] ;  /* 0x0000000602367981 */ /* 0x0000a4000c1e1500 */
[----:B0-----:R-:W-:Y:S01]  /*5720*/  IMAD.WIDE R2, R61, 0x2, R40 ;  /* 0x000000023d027825 */ /* 0x001fe200078e0228 */
[----:B------:R-:W-:Y:S02]  /*5730*/  LOP3.LUT R41, R36, 0x1c, RZ, 0xc0, !PT ;  /* 0x0000001c24297812 */ /* 0x000fe400078ec0ff */
[----:B------:R-:W0:Y:S02]  /*5740*/  S2R R36, SR_CTAID.X ;  /* 0x0000000000247919 */ /* 0x000e240000002500 */
[----:B------:R-:W-:Y:S02]  /*5750*/  LEA.HI R39, R41, R39, RZ, 0x1e ;  /* 0x0000002729277211 */ /* 0x000fe400078ff0ff */
[----:B------:R1:W2:Y:S04]  /*5760*/  LDG.E.U16 R53, [R2.64] ;  /* 0x0000000602357981 */ /* 0x0002a8000c1e1500 */
[----:B------:R-:W-:Y:S01]  /*5770*/  BAR.SYNC.DEFER_BLOCKING 0x0 ;  /* 0x0000000000007b1d */ /* 0x000fe20000010000 */
[----:B------:R-:W-:-:S02]  /*5780*/  IADD3 R40, P4, R0, 0x9, RZ ;  /* 0x0000000900287810 */ /* 0x000fc40007f9e0ff */
[----:B-1----:R-:W-:Y:S01]  /*5790*/  IADD3 R2, P2, R0, 0x8, RZ ;  /* 0x0000000800027810 */ /* 0x002fe20007f5e0ff */
[----:B------:R-:W-:Y:S02]  /*57a0*/  IMAD.X R3, RZ, RZ, UR5, P0 ;  /* 0x00000005ff037e24 */ /* 0x000fe400080e06ff */
[----:B0-----:R-:W-:-:S04]  /*57b0*/  IMAD.SHL.U32 R36, R36, 0x100, RZ ;  /* 0x0000010024247824 */ /* 0x001fc800078e00ff */
[----:B------:R-:W-:-:S05]  /*57c0*/  IMAD.IADD R36, R36, 0x1, R39 ;  /* 0x0000000124247824 */ /* 0x000fca00078e0227 */
[-C--:B------:R-:W-:Y:S02]  /*57d0*/  ISETP.GT.U32.AND P1, PT, R2, R36.reuse, PT ;  /* 0x000000240200720c */ /* 0x080fe40003f24070 */
[----:B------:R-:W-:Y:S02]  /*57e0*/  IADD3.X R2, RZ, R3, RZ, P2, !PT ;  /* 0x00000003ff027210 */ /* 0x000fe400017fe4ff */
[CC--:B------:R-:W-:Y:S02]  /*57f0*/  ISETP.GT.U32.AND P0, PT, R0.reuse, R36.reuse, PT ;  /* 0x000000240000720c */ /* 0x0c0fe40003f04070 */
[-C--:B------:R-:W-:Y:S02]  /*5800*/  ISETP.GE.U32.AND P2, PT, R0, R36.reuse, PT ;  /* 0x000000240000720c */ /* 0x080fe40003f46070 */
[----:B------:R-:W-:Y:S02]  /*5810*/  ISETP.GT.U32.AND P3, PT, R40, R36, PT ;  /* 0x000000242800720c */ /* 0x000fe40003f64070 */
[----:B------:R-:W0:Y:S02]  /*5820*/  S2R R36, SR_TID.X ;  /* 0x0000000000247919 */ /* 0x000e240000002100 */
[----:B0-----:R-:W-:-:S02]  /*5830*/  LOP3.LUT R39, R36, 0x1e0, RZ, 0xc0, !PT ;  /* 0x000001e024277812 */ /* 0x001fc400078ec0ff */
[----:B------:R-:W-:Y:S02]  /*5840*/  LOP3.LUT R41, R36, 0x1c, RZ, 0xc0, !PT ;  /* 0x0000001c24297812 */ /* 0x000fe400078ec0ff */
[----:B------:R-:W0:Y:S01]  /*5850*/  S2R R36, SR_CTAID.X ;  /* 0x0000000000247919 */ /* 0x000e220000002500 */
[----:B------:R-:W-:-:S04]  /*5860*/  SHF.R.U32.HI R39, RZ, 0x1, R39 ;  /* 0x00000001ff277819 */ /* 0x000fc80000011627 */
[----:B------:R-:W-:Y:S01]  /*5870*/  LEA.HI R39, R41, R39, RZ, 0x1e ;  /* 0x0000002729277211 */ /* 0x000fe200078ff0ff */
[----:B------:R-:W-:Y:S01]  /*5880*/  IMAD.X R4, RZ, RZ, R3, P4 ;  /* 0x000000ffff047224 */ /* 0x000fe200020e0603 */
[----:B------:R-:W-:Y:S02]  /*5890*/  ISETP.GE.U32.AND.EX P2, PT, R3, RZ, PT, P2 ;  /* 0x000000ff0300720c */ /* 0x000fe40003f46120 */
[----:B------:R-:W-:Y:S02]  /*58a0*/  ISETP.GT.U32.AND.EX P1, PT, R2, RZ, PT, P1 ;  /* 0x000000ff0200720c */ /* 0x000fe40003f24110 */
[----:B------:R-:W-:Y:S02]  /*58b0*/  FSEL R43, R43, -INF , !P2 ;  /* 0xff8000002b2b7808 */ /* 0x000fe40005000000 */
[----:B------:R-:W-:Y:S01]  /*58c0*/  ISETP.GT.U32.AND.EX P2, PT, R4, RZ, PT, P3 ;  /* 0x000000ff0400720c */ /* 0x000fe20003f44130 */
[----:B0-----:R-:W-:-:S04]  /*58d0*/  IMAD.SHL.U32 R36, R36, 0x100, RZ ;  /* 0x0000010024247824 */ /* 0x001fc800078e00ff */
[----:B------:R-:W-:Y:S01]  /*58e0*/  IMAD.IADD R36, R36, 0x1, R39 ;  /* 0x0000000124247824 */ /* 0x000fe200078e0227 */
[----:B------:R-:W-:-:S04]  /*58f0*/  FSEL R42, R42, -INF , !P1 ;  /* 0xff8000002a2a7808 */ /* 0x000fc80004800000 */
[----:B------:R-:W-:Y:S02]  /*5900*/  IADD3 R36, R36, 0x8, RZ ;  /* 0x0000000824247810 */ /* 0x000fe40007ffe0ff */
[----:B------:R-:W-:Y:S02]  /*5910*/  FSEL R41, R5, -INF , !P2 ;  /* 0xff80000005297808 */ /* 0x000fe40005000000 */
[CC--:B------:R-:W-:Y:S02]  /*5920*/  ISETP.GT.U32.AND P1, PT, R0.reuse, R36.reuse, PT ;  /* 0x000000240000720c */ /* 0x0c0fe40003f24070 */
[-C--:B------:R-:W-:Y:S02]  /*5930*/  ISETP.GE.U32.AND P3, PT, R0, R36.reuse, PT ;  /* 0x000000240000720c */ /* 0x080fe40003f66070 */
[----:B------:R-:W-:Y:S02]  /*5940*/  ISETP.GT.U32.AND P2, PT, R40, R36, PT ;  /* 0x000000242800720c */ /* 0x000fe40003f44070 */
[----:B------:R-:W2:Y:S01]  /*5950*/  LDL.LU R36, [R1+0x194] ;  /* 0x0001940001247983 */ /* 0x000ea20000300800 */
[----:B------:R-:W-:Y:S01]  /*5960*/  FMUL R48, R56, c[0x0][0x188] ;  /* 0x0000620038307a20 */ /* 0x000fe20000400000 */
[----:B------:R-:W-:-:S04]  /*5970*/  ISETP.GT.U32.AND.EX P0, PT, R3, RZ, PT, P0 ;  /* 0x000000ff0300720c */ /* 0x000fc80003f04100 */
[----:B------:R-:W-:-:S04]  /*5980*/  FSEL R48, R48, -INF , !P0 ;  /* 0xff80000030307808 */ /* 0x000fc80004000000 */
[----:B------:R-:W-:-:S04]  /*5990*/  FMNMX R2, R48, R43, !PT ;  /* 0x0000002b30027209 */ /* 0x000fc80007800000 */
[----:B------:R-:W-:-:S04]  /*59a0*/  FMNMX R2, R42, R2, !PT ;  /* 0x000000022a027209 */ /* 0x000fc80007800000 */
[----:B------:R-:W-:-:S05]  /*59b0*/  FMNMX R2, R41, R2, !PT ;  /* 0x0000000229027209 */ /* 0x000fca0007800000 */
[----:B------:R-:W0:Y:S01]  /*59c0*/  SHFL.BFLY PT, R49, R2, 0x2, 0x1f ;  /* 0x0c401f0002317f89 */ /* 0x000e2200000e0000 */
[----:B------:R-:W-:Y:S01]  /*59d0*/  FMUL R7, R7, c[0x0][0x188] ;  /* 0x0000620007077a20 */ /* 0x000fe20000400000 */
[----:B------:R-:W-:Y:S02]  /*59e0*/  ISETP.GT.U32.AND.EX P2, PT, R4, RZ, PT, P2 ;  /* 0x000000ff0400720c */ /* 0x000fe40003f44120 */
[----:B------:R-:W1:Y:S02]  /*59f0*/  S2R R39, SR_TID.X ;  /* 0x0000000000277919 */ /* 0x000e640000002100 */
[----:B------:R-:W-:Y:S02]  /*5a00*/  FSEL R40, R7, -INF , !P2 ;  /* 0xff80000007287808 */ /* 0x000fe40005000000 */
[----:B------:R-:W2:Y:S01]  /*5a10*/  LDL.LU R7, [R1+0x1a0] ;  /* 0x0001a00001077983 */ /* 0x000ea20000300800 */
[----:B0-----:R-:W-:-:S03]  /*5a20*/  FMNMX R2, R2, R49, !PT ;  /* 0x0000003102027209 */ /* 0x001fc60007800000 */
[----:B------:R-:W2:Y:S04]  /*5a30*/  LDL.LU R49, [R1+0x160] ;  /* 0x0001600001317983 */ /* 0x000ea80000300800 */
[----:B------:R-:W0:Y:S01]  /*5a40*/  SHFL.BFLY PT, R57, R2, 0x1, 0x1f ;  /* 0x0c201f0002397f89 */ /* 0x000e2200000e0000 */
[----:B-1----:R-:W-:Y:S01]  /*5a50*/  IMAD.SHL.U32 R51, R39, 0x2, RZ ;  /* 0x0000000227337824 */ /* 0x002fe200078e00ff */
[----:B------:R-:W-:-:S04]  /*5a60*/  SHF.R.S32.HI R39, RZ, 0x6, R39 ;  /* 0x00000006ff277819 */ /* 0x000fc80000011427 */
[----:B------:R-:W-:-:S04]  /*5a70*/  SGXT R39, R39, 0x1 ;  /* 0x000000012727781a */ /* 0x000fc80000000200 */
[----:B------:R-:W-:-:S04]  /*5a80*/  LOP3.LUT R39, R39, 0x90, RZ, 0xc0, !PT ;  /* 0x0000009027277812 */ /* 0x000fc800078ec0ff */
[----:B------:R-:W-:Y:S02]  /*5a90*/  LOP3.LUT R39, R39, 0x37e, R51, 0x78, !PT ;  /* 0x0000037e27277812 */ /* 0x000fe400078e7833 */
[----:B0-----:R-:W-:-:S03]  /*5aa0*/  FMNMX R57, R2, R57, !PT ;  /* 0x0000003902397209 */ /* 0x001fc60007800000 */
[----:B---3--:R-:W-:Y:S04]  /*5ab0*/  STS.U16 [R39+0x20000], R38 ;  /* 0x0200002627007388 */ /* 0x008fe80000000400 */
[----:B----4-:R-:W-:Y:S04]  /*5ac0*/  STS.U16 [R39+0x20400], R52 ;  /* 0x0204003427007388 */ /* 0x010fe80000000400 */
[----:B------:R0:W-:Y:S04]  /*5ad0*/  STS.U16 [R39+0x20800], R31 ;  /* 0x0208001f27007388 */ /* 0x0001e80000000400 */
[----:B------:R1:W-:Y:S04]  /*5ae0*/  STS.U16 [R39+0x20c00], R30 ;  /* 0x020c001e27007388 */ /* 0x0003e80000000400 */
[----:B------:R3:W-:Y:S01]  /*5af0*/  STS.U16 [R39+0x21000], R37 ;  /* 0x0210002527007388 */ /* 0x0007e20000000400 */
[----:B------:R-:W-:Y:S01]  /*5b00*/  FMUL R4, R58, c[0x0][0x188] ;  /* 0x000062003a047a20 */ /* 0x000fe20000400000 */
[----:B------:R-:W-:Y:S01]  /*5b10*/  ISETP.GT.U32.AND.EX P1, PT, R3, RZ, PT, P1 ;  /* 0x000000ff0300720c */ /* 0x000fe20003f24110 */
[----:B------:R-:W-:Y:S01]  /*5b20*/  FMUL R5, R59, c[0x0][0x188] ;  /* 0x000062003b057a20 */ /* 0x000fe20000400000 */
[----:B------:R-:W-:Y:S01]  /*5b30*/  ISETP.GE.U32.AND.EX P3, PT, R3, RZ, PT, P3 ;  /* 0x000000ff0300720c */ /* 0x000fe20003f66130 */
[----:B------:R-:W-:Y:S01]  /*5b40*/  FMUL R3, R6, c[0x0][0x188] ;  /* 0x0000620006037a20 */ /* 0x000fe20000400000 */
[----:B------:R-:W-:-:S02]  /*5b50*/  FSEL R4, R4, -INF , !P1 ;  /* 0xff80000004047808 */ /* 0x000fc40004800000 */
[----:B------:R-:W-:Y:S02]  /*5b60*/  FSEL R5, R5, -INF , !P3 ;  /* 0xff80000005057808 */ /* 0x000fe40005800000 */
[----:B--2---:R-:W-:-:S05]  /*5b70*/  FMNMX R57, R57, R36, !PT ;  /* 0x0000002439397209 */ /* 0x004fca0007800000 */
[--C-:B------:R-:W-:Y:S02]  /*5b80*/  FADD R48, R48, -R57.reuse ;  /* 0x8000003930307221 */ /* 0x100fe40000000000 */
[--C-:B------:R-:W-:Y:S02]  /*5b90*/  FADD R43, R43, -R57.reuse ;  /* 0x800000392b2b7221 */ /* 0x100fe40000000000 */
[----:B------:R-:W-:Y:S02]  /*5ba0*/  FADD R42, R42, -R57 ;  /* 0x800000392a2a7221 */ /* 0x000fe40000000000 */
[----:B------:R-:W-:Y:S02]  /*5bb0*/  FMUL R48, R48, 1.4426950216293334961 ;  /* 0x3fb8aa3b30307820 */ /* 0x000fe40000400000 */
[----:B------:R-:W-:Y:S02]  /*5bc0*/  FMUL R43, R43, 1.4426950216293334961 ;  /* 0x3fb8aa3b2b2b7820 */ /* 0x000fe40000400000 */
[----:B------:R-:W-:Y:S01]  /*5bd0*/  FMUL R42, R42, 1.4426950216293334961 ;  /* 0x3fb8aa3b2a2a7820 */ /* 0x000fe20000400000 */
[----:B0-----:R0:W-:Y:S08]  /*5be0*/  MUFU.EX2 R31, R48 ;  /* 0x00000030001f7308 */ /* 0x0011f00000000800 */
[----:B-1----:R1:W-:Y:S01]  /*5bf0*/  MUFU.EX2 R30, R43 ;  /* 0x0000002b001e7308 */ /* 0x0023e20000000800 */
[----:B0-----:R-:W2:Y:S07]  /*5c00*/  LDL.LU R48, [R1+0x168] ;  /* 0x0001680001307983 */ /* 0x001eae0000300800 */
[----:B---3--:R0:W-:Y:S01]  /*5c10*/  MUFU.EX2 R37, R42 ;  /* 0x0000002a00257308 */ /* 0x0081e20000000800 */
[----:B-1----:R-:W3:Y:S04]  /*5c20*/  LDL.LU R43, [R1+0x16c] ;  /* 0x00016c00012b7983 */ /* 0x002ee80000300800 */
[----:B0-----:R-:W3:Y:S01]  /*5c30*/  LDL.LU R42, [R1+0x164] ;  /* 0x00016400012a7983 */ /* 0x001ee20000300800 */
[----:B------:R-:W-:-:S02]  /*5c40*/  FSEL R3, R3, -INF , !P0 ;  /* 0xff80000003037808 */ /* 0x000fc40004000000 */
[----:B------:R-:W-:-:S04]  /*5c50*/  FMNMX R0, R4, R5, !PT ;  /* 0x0000000504007209 */ /* 0x000fc80007800000 */
[----:B------:R-:W-:-:S04]  /*5c60*/  FMNMX R0, R3, R0, !PT ;  /* 0x0000000003007209 */ /* 0x000fc80007800000 */
[----:B------:R-:W-:-:S05]  /*5c70*/  FMNMX R0, R40, R0, !PT ;  /* 0x0000000028007209 */ /* 0x000fca0007800000 */
[----:B------:R-:W0:Y:S02]  /*5c80*/  SHFL.BFLY PT, R6, R0, 0x2, 0x1f ;  /* 0x0c401f0000067f89 */ /* 0x000e2400000e0000 */
[----:B0-----:R-:W-:-:S05]  /*5c90*/  FMNMX R0, R0, R6, !PT ;  /* 0x0000000600007209 */ /* 0x001fca0007800000 */
[----:B------:R-:W0:Y:S04]  /*5ca0*/  SHFL.BFLY PT, R56, R0, 0x1, 0x1f ;  /* 0x0c201f0000387f89 */ /* 0x000e2800000e0000 */
[----:B------:R-:W-:Y:S04]  /*5cb0*/  STS.U16 [R39+0x21400], R55 ;  /* 0x0214003727007388 */ /* 0x000fe80000000400 */
[----:B------:R-:W-:Y:S04]  /*5cc0*/  STS.U16 [R39+0x21800], R54 ;  /* 0x0218003627007388 */ /* 0x000fe80000000400 */
[----:B------:R1:W-:Y:S01]  /*5cd0*/  STS.U16 [R39+0x21c00], R53 ;  /* 0x021c003527007388 */ /* 0x0003e20000000400 */
[----:B------:R-:W-:Y:S01]  /*5ce0*/  FADD R41, R41, -R57 ;  /* 0x8000003929297221 */ /* 0x000fe20000000000 */
[----:B0-----:R-:W-:-:S04]  /*5cf0*/  FMNMX R56, R0, R56, !PT ;  /* 0x0000003800387209 */ /* 0x001fc80007800000 */
[----:B------:R-:W-:Y:S01]  /*5d00*/  FMNMX R56, R56, R7, !PT ;  /* 0x0000000738387209 */ /* 0x000fe20007800000 */
[----:B------:R-:W-:-:S04]  /*5d10*/  FMUL R0, R41, 1.4426950216293334961 ;  /* 0x3fb8aa3b29007820 */ /* 0x000fc80000400000 */
[--C-:B------:R-:W-:Y:S02]  /*5d20*/  FADD R4, R4, -R56.reuse ;  /* 0x8000003804047221 */ /* 0x100fe40000000000 */
[----:B------:R-:W-:Y:S02]  /*5d30*/  FADD R5, R5, -R56 ;  /* 0x8000003805057221 */ /* 0x000fe40000000000 */
[----:B------:R-:W-:Y:S02]  /*5d40*/  FMUL R4, R4, 1.4426950216293334961 ;  /* 0x3fb8aa3b04047820 */ /* 0x000fe40000400000 */
[----:B------:R-:W-:Y:S01]  /*5d50*/  FMUL R5, R5, 1.4426950216293334961 ;  /* 0x3fb8aa3b05057820 */ /* 0x000fe20000400000 */
[----:B------:R0:W-:Y:S01]  /*5d60*/  MUFU.EX2 R38, R0 ;  /* 0x0000000000267308 */ /* 0x0001e20000000800 */
[----:B------:R-:W-:Y:S02]  /*5d70*/  FADD R2, -R57, R36 ;  /* 0x0000002439027221 */ /* 0x000fe40000000100 */
[----:B------:R-:W-:-:S05]  /*5d80*/  FADD R3, R3, -R56 ;  /* 0x8000003803037221 */ /* 0x000fca0000000000 */
[----:B------:R-:W-:Y:S01]  /*5d90*/  MUFU.EX2 R36, R4 ;  /* 0x0000000400247308 */ /* 0x000fe20000000800 */
[----:B0-----:R-:W-:-:S07]  /*5da0*/  FADD R0, -R56, R7 ;  /* 0x0000000738007221 */ /* 0x001fce0000000100 */
[----:B------:R0:W-:Y:S01]  /*5db0*/  MUFU.EX2 R59, R5 ;  /* 0x00000005003b7308 */ /* 0x0001e20000000800 */
[----:B------:R-:W-:Y:S01]  /*5dc0*/  BAR.SYNC.DEFER_BLOCKING 0x0 ;  /* 0x0000000000007b1d */ /* 0x000fe20000010000 */
[----:B------:R-:W-:Y:S02]  /*5dd0*/  FMUL R41, R3, 1.4426950216293334961 ;  /* 0x3fb8aa3b03297820 */ /* 0x000fe40000400000 */
[----:B------:R-:W-:Y:S02]  /*5de0*/  FADD R3, R40, -R56 ;  /* 0x8000003828037221 */ /* 0x000fe40000000000 */
[----:B------:R-:W-:Y:S02]  /*5df0*/  FMUL R2, R2, 1.4426950216293334961 ;  /* 0x3fb8aa3b02027820 */ /* 0x000fe40000400000 */
[----:B------:R-:W-:Y:S02]  /*5e00*/  FMUL R0, R0, 1.4426950216293334961 ;  /* 0x3fb8aa3b00007820 */ /* 0x000fe40000400000 */
[----:B------:R-:W-:Y:S01]  /*5e10*/  FMUL R3, R3, 1.4426950216293334961 ;  /* 0x3fb8aa3b03037820 */ /* 0x000fe20000400000 */
[----:B0-----:R-:W0:Y:S01]  /*5e20*/  LDSM.16.M88.4 R4, [R60+0x20000] ;  /* 0x020000003c04783b */ /* 0x001e220000000200 */
[----:B------:R-:W1:Y:S08]  /*5e30*/  MUFU.EX2 R2, R2 ;  /* 0x0000000200027308 */ /* 0x000e700000000800 */
[----:B------:R-:W2:Y:S08]  /*5e40*/  MUFU.EX2 R0, R0 ;  /* 0x0000000000007308 */ /* 0x000eb00000000800 */
[----:B------:R1:W-:Y:S08]  /*5e50*/  MUFU.EX2 R58, R41 ;  /* 0x00000029003a7308 */ /* 0x0003f00000000800 */
[----:B-1----:R1:W0:Y:S01]  /*5e60*/  MUFU.EX2 R39, R3 ;  /* 0x0000000300277308 */ /* 0x0022220000000800 */
[----:B------:R-:W-:Y:S01]  /*5e70*/  FMUL R52, R2, R49 ;  /* 0x0000003102347220 */ /* 0x000fe20000400000 */
[----:B------:R-:W-:-:S02]  /*5e80*/  F2FP.PACK_AB R40, R30, R31 ;  /* 0x0000001f1e28723e */ /* 0x000fc400000000ff */
[----:B------:R-:W-:Y:S01]  /*5e90*/  F2FP.PACK_AB R41, R59, R36 ;  /* 0x000000243b29723e */ /* 0x000fe200000000ff */
[----:B-1----:R-:W4:Y:S01]  /*5ea0*/  LDL.LU R3, [R1+0x13c] ;  /* 0x00013c0001037983 */ /* 0x002f220000300800 */
[----:B--2---:R-:W-:-:S03]  /*5eb0*/  FMUL R54, R0, R48 ;  /* 0x0000003000367220 */ /* 0x004fc60000400000 */
[----:B------:R-:W1:Y:S01]  /*5ec0*/  LDSM.16.M88.4 R48, [R60+0x20200] ;  /* 0x020200003c30783b */ /* 0x000e620000000200 */
[----:B---3--:R-:W-:Y:S01]  /*5ed0*/  FMUL R55, R0, R43 ;  /* 0x0000002b00377220 */ /* 0x008fe20000400000 */
[----:B0-----:R-:W-:Y:S01]  /*5ee0*/  F2FP.PACK_AB R43, R39, R58 ;  /* 0x0000003a272b723e */ /* 0x001fe200000000ff */
[----:B------:R-:W-:Y:S01]  /*5ef0*/  FMUL R53, R2, R42 ;  /* 0x0000002a02357220 */ /* 0x000fe20000400000 */
[----:B------:R-:W-:-:S07]  /*5f00*/  F2FP.PACK_AB R42, R38, R37 ;  /* 0x00000025262a723e */ /* 0x000fce00000000ff */
[----:B------:R-:W-:Y:S11]  /*5f10*/  HMMA.16816.F32 R52, R40, R4, R52 ;  /* 0x000000042834723c */ /* 0x000ff60000001834 */
[----:B------:R-:W-:Y:S11]  /*5f20*/  @!UPT UIADD3 URZ, URZ, URZ, URZ ;  /* 0x0000003f3f3ff290 */ /* 0x000ff6000fffe03f */
[----:B------:R-:W-:Y:S01]  /*5f30*/  @!UPT UIADD3 URZ, URZ, URZ, URZ ;  /* 0x0000003f3f3ff290 */ /* 0x000fe2000fffe03f */
[----:B------:R0:W-:Y:S04]  /*5f40*/  STL.64 [R1+0x160], R52 ;  /* 0x0001603401007387 */ /* 0x0001e80000100a00 */
[----:B------:R2:W-:Y:S04]  /*5f50*/  STL.64 [R1+0x168], R54 ;  /* 0x0001683601007387 */ /* 0x0005e80000100a00 */
[----:B0-----:R-:W3:Y:S04]  /*5f60*/  LDL.LU R52, [R1+0x150] ;  /* 0x0001500001347983 */ /* 0x001ee80000300800 */
[----:B------:R-:W4:Y:S04]  /*5f70*/  LDL.LU R53, [R1+0x154] ;  /* 0x0001540001357983 */ /* 0x000f280000300800 */
[----:B--2---:R-:W2:Y:S04]  /*5f80*/  LDL.LU R54, [R1+0x158] ;  /* 0x0001580001367983 */ /* 0x004ea80000300800 */
[----:B------:R-:W2:Y:S04]  /*5f90*/  LDL.LU R55, [R1+0x15c] ;  /* 0x00015c0001377983 */ /* 0x000ea80000300800 */
[----:B------:R-:W2:Y:S04]  /*5fa0*/  LDL.LU R4, [R1+0x140] ;  /* 0x0001400001047983 */ /* 0x000ea80000300800 */
[----:B------:R-:W2:Y:S01]  /*5fb0*/  LDL.LU R5, [R1+0x144] ;  /* 0x0001440001057983 */ /* 0x000ea20000300800 */
[----:B---3--:R-:W-:-:S02]  /*5fc0*/  FMUL R52, R2, R52 ;  /* 0x0000003402347220 */ /* 0x008fc40000400000 */
[----:B----4-:R-:W-:Y:S02]  /*5fd0*/  FMUL R53, R2, R53 ;  /* 0x0000003502357220 */ /* 0x010fe40000400000 */
[C---:B--2---:R-:W-:Y:S02]  /*5fe0*/  FMUL R54, R0.reuse, R54 ;  /* 0x0000003600367220 */ /* 0x044fe40000400000 */
[----:B------:R-:W-:-:S07]  /*5ff0*/  FMUL R55, R0, R55 ;  /* 0x0000003700377220 */ /* 0x000fce0000400000 */
[----:B------:R-:W-:Y:S01]  /*6000*/  HMMA.16816.F32 R52, R40, R6, R52 ;  /* 0x000000062834723c */ /* 0x000fe20000001834 */
[----:B------:R-:W2:Y:S11]  /*6010*/  LDL.LU R7, [R1+0x148] ;  /* 0x0001480001077983 */ /* 0x000eb60000300800 */
[----:B------:R-:W-:Y:S11]  /*6020*/  @!UPT UIADD3 URZ, URZ, URZ, URZ ;  /* 0x0000003f3f3ff290 */ /* 0x000ff6000fffe03f */
[----:B------:R0:W-:Y:S04]  /*6030*/  STL.64 [R1+0x150], R52 ;  /* 0x0001503401007387 */ /* 0x0001e80000100a00 */
[----:B------:R3:W-:Y:S04]  /*6040*/  STL.64 [R1+0x158], R54 ;  /* 0x0001583601007387 */ /* 0x0007e80000100a00 */
[----:B0-----:R-:W4:Y:S04]  /*6050*/  LDL.LU R52, [R1+0x14c] ;  /* 0x00014c0001347983 */ /* 0x001f280000300800 */
[----:B------:R-:W4:Y:S04]  /*6060*/  LDL.LU R53, [R1+0x130] ;  /* 0x0001300001357983 */ /* 0x000f280000300800 */
[----:B---3--:R-:W3:Y:S04]  /*6070*/  LDL.LU R54, [R1+0x134] ;  /* 0x0001340001367983 */ /* 0x008ee80000300800 */
[----:B------:R-:W3:Y:S01]  /*6080*/  LDL.LU R55, [R1+0x138] ;  /* 0x0001380001377983 */ /* 0x000ee20000300800 */
[----:B------:R-:W-:-:S02]  /*6090*/  FMUL R4, R2, R4 ;  /* 0x0000000402047220 */ /* 0x000fc40000400000 */
[----:B------:R-:W-:Y:S02]  /*60a0*/  FMUL R5, R2, R5 ;  /* 0x0000000502057220 */ /* 0x000fe40000400000 */
[C---:B--2---:R-:W-:Y:S02]  /*60b0*/  FMUL R6, R0.reuse, R7 ;  /* 0x0000000700067220 */ /* 0x044fe40000400000 */
[----:B----4-:R-:W-:Y:S02]  /*60c0*/  FMUL R7, R0, R52 ;  /* 0x0000003400077220 */ /* 0x010fe40000400000 */
[C---:B------:R-:W-:Y:S02]  /*60d0*/  FMUL R52, R2.reuse, R53 ;  /* 0x0000003502347220 */ /* 0x040fe40000400000 */
[----:B---3--:R-:W-:Y:S02]  /*60e0*/  FMUL R53, R2, R54 ;  /* 0x0000003602357220 */ /* 0x008fe40000400000 */
[----:B------:R-:W-:-:S02]  /*60f0*/  FMUL R54, R0, R55 ;  /* 0x0000003700367220 */ /* 0x000fc40000400000 */
[----:B------:R-:W-:Y:S01]  /*6100*/  FMUL R55, R0, R3 ;  /* 0x0000000300377220 */ /* 0x000fe20000400000 */
[C---:B-1----:R-:W-:Y:S08]  /*6110*/  HMMA.16816.F32 R4, R40.reuse, R48, R4 ;  /* 0x000000302804723c */ /* 0x042ff00000001804 */
[----:B------:R-:W-:Y:S11]  /*6120*/  HMMA.16816.F32 R48, R40, R50, R52 ;  /* 0x000000322830723c */ /* 0x000ff60000001834 */
[----:B------:R-:W-:Y:S04]  /*6130*/  @!UPT UIADD3 URZ, URZ, URZ, URZ ;  /* 0x0000003f3f3ff290 */ /* 0x000fe8000fffe03f */
[----:B------:R-:W-:Y:S04]  /*6140*/  STL.64 [R1+0x140], R4 ;  /* 0x0001400401007387 */ /* 0x000fe80000100a00 */
[----:B------:R-:W-:Y:S04]  /*6150*/  STL.64 [R1+0x148], R6 ;  /* 0x0001480601007387 */ /* 0x000fe80000100a00 */
[----:B------:R-:W2:Y:S04]  /*6160*/  LDL.LU R52, [R1+0x120] ;  /* 0x0001200001347983 */ /* 0x000ea80000300800 */
[----:B------:R-:W3:Y:S04]  /*6170*/  LDL.LU R53, [R1+0x124] ;  /* 0x0001240001357983 */ /* 0x000ee80000300800 */
[----:B------:R-:W-:Y:S04]  /*6180*/  STL.64 [R1+0x130], R48 ;  /* 0x0001303001007387 */ /* 0x000fe80000100a00 */
[----:B------:R-:W-:Y:S04]  /*6190*/  STL.64 [R1+0x138], R50 ;  /* 0x0001383201007387 */ /* 0x000fe80000100a00 */
[----:B------:R-:W4:Y:S04]  /*61a0*/  LDL.LU R54, [R1+0x128] ;  /* 0x0001280001367983 */ /* 0x000f280000300800 */
[----:B------:R-:W4:Y:S04]  /*61b0*/  LDL.LU R55, [R1+0x12c] ;  /* 0x00012c0001377983 */ /* 0x000f280000300800 */
[----:B------:R-:W0:Y:S04]  /*61c0*/  LDSM.16.M88.4 R4, [R60+0x20400] ;  /* 0x020400003c04783b */ /* 0x000e280000000200 */
[----:B------:R-:W4:Y:S04]  /*61d0*/  LDL.LU R3, [R1+0xfc] ;  /* 0x0000fc0001037983 */ /* 0x000f280000300800 */
[----:B------:R-:W1:Y:S01]  /*61e0*/  LDSM.16.M88.4 R48, [R60+0x20600] ;  /* 0x020600003c30783b */ /* 0x000e620000000200 */
[----:B--2---:R-:W-:-:S02]  /*61f0*/  FMUL R52, R2, R52 ;  /* 0x0000003402347220 */ /* 0x004fc40000400000 */
[----:B---3--:R-:W-:Y:S02]  /*6200*/  FMUL R53, R2, R53 ;  /* 0x0000003502357220 */ /* 0x008fe40000400000 */
[C---:B----4-:R-:W-:Y:S02]  /*6210*/  FMUL R54, R0.reuse, R54 ;  /* 0x0000003600367220 */ /* 0x050fe40000400000 */
[----:B------:R-:W-:-:S07]  /*6220*/  FMUL R55, R0, R55 ;  /* 0x0000003700377220 */ /* 0x000fce0000400000 */
[----:B0-----:R-:W-:Y:S11]  /*6230*/  HMMA.16816.F32 R52, R40, R4, R52 ;  /* 0x000000042834723c */ /* 0x001ff60000001834 */
        /* <DEDUP_REMOVED lines=176> */
[----:B------:R-:W-:Y:S02]  /*6d40*/  FMUL R7, R0, R3 ;  /* 0x0000000300077220 */ /* 0x000fe40000400000 */
[----:B------:R-:W2:Y:S05]  /*6d50*/  LDL.LU R3, [R1+0xc] ;  /* 0x00000c0001037983 */ /* 0x000eaa0000300800 */
[----:B-1----:R-:W-:Y:S01]  /*6d60*/  HMMA.16816.F32 R4, R40, R48, R4 ;  /* 0x000000302804723c */ /* 0x002fe20000001804 */
[----:B----4-:R-:W-:-:S02]  /*6d70*/  FMUL R52, R2, R52 ;  /* 0x0000003402347220 */ /* 0x010fc40000400000 */
[----:B------:R-:W-:Y:S02]  /*6d80*/  FMUL R53, R2, R53 ;  /* 0x0000003502357220 */ /* 0x000fe40000400000 */
[C---:B---3--:R-:W-:Y:S02]  /*6d90*/  FMUL R54, R0.reuse, R54 ;  /* 0x0000003600367220 */ /* 0x048fe40000400000 */
[----:B------:R-:W-:-:S07]  /*6da0*/  FMUL R55, R0, R55 ;  /* 0x0000003700377220 */ /* 0x000fce0000400000 */
[----:B------:R-:W-:Y:S09]  /*6db0*/  HMMA.16816.F32 R48, R40, R50, R52 ;  /* 0x000000322830723c */ /* 0x000ff20000001834 */
[----:B------:R-:W-:Y:S04]  /*6dc0*/  STL.64 [R1+0x40], R4 ;  /* 0x0000400401007387 */ /* 0x000fe80000100a00 */
[----:B------:R-:W-:Y:S04]  /*6dd0*/  STL.64 [R1+0x48], R6 ;  /* 0x0000480601007387 */ /* 0x000fe80000100a00 */
[----:B------:R-:W3:Y:S04]  /*6de0*/  LDL.LU R52, [R1+0x20] ;  /* 0x0000200001347983 */ /* 0x000ee80000300800 */
[----:B------:R-:W4:Y:S04]  /*6df0*/  LDL.LU R53, [R1+0x24] ;  /* 0x0000240001357983 */ /* 0x000f280000300800 */
[----:B------:R-:W0:Y:S04]  /*6e00*/  LDSM.16.M88.4 R4, [R60+0x21400] ;  /* 0x021400003c04783b */ /* 0x000e280000000200 */
[----:B------:R-:W-:Y:S04]  /*6e10*/  STL.64 [R1+0x30], R48 ;  /* 0x0000303001007387 */ /* 0x000fe80000100a00 */
[----:B------:R-:W-:Y:S04]  /*6e20*/  STL.64 [R1+0x38], R50 ;  /* 0x0000383201007387 */ /* 0x000fe80000100a00 */
[----:B------:R-:W2:Y:S04]  /*6e30*/  LDL.LU R54, [R1+0x28] ;  /* 0x0000280001367983 */ /* 0x000ea80000300800 */
[----:B------:R-:W2:Y:S04]  /*6e40*/  LDL.LU R55, [R1+0x2c] ;  /* 0x00002c0001377983 */ /* 0x000ea80000300800 */
[----:B------:R-:W1:Y:S01]  /*6e50*/  LDSM.16.M88.4 R48, [R60+0x21600] ;  /* 0x021600003c30783b */ /* 0x000e620000000200 */
[----:B---3--:R-:W-:-:S02]  /*6e60*/  FMUL R52, R2, R52 ;  /* 0x0000003402347220 */ /* 0x008fc40000400000 */
[----:B----4-:R-:W-:Y:S02]  /*6e70*/  FMUL R53, R2, R53 ;  /* 0x0000003502357220 */ /* 0x010fe40000400000 */
[C---:B--2---:R-:W-:Y:S02]  /*6e80*/  FMUL R54, R0.reuse, R54 ;  /* 0x0000003600367220 */ /* 0x044fe40000400000 */
        /* <DEDUP_REMOVED lines=10> */
[----:B------:R-:W2:Y:S04]  /*6f30*/  LDL.LU R4, [R1] ;  /* 0x0000000001047983 */ /* 0x000ea80000300800 */
[----:B------:R-:W2:Y:S01]  /*6f40*/  LDL.LU R5, [R1+0x4] ;  /* 0x0000040001057983 */ /* 0x000ea20000300800 */
[----:B---3--:R-:W-:-:S02]  /*6f50*/  FMUL R52, R2, R52 ;  /* 0x0000003402347220 */ /* 0x008fc40000400000 */
[----:B----4-:R-:W-:Y:S02]  /*6f60*/  FMUL R53, R2, R53 ;  /* 0x0000003502357220 */ /* 0x010fe40000400000 */
[C---:B--2---:R-:W-:Y:S02]  /*6f70*/  FMUL R54, R0.reuse, R54 ;  /* 0x0000003600367220 */ /* 0x044fe40000400000 */
[----:B------:R-:W-:-:S07]  /*6f80*/  FMUL R55, R0, R55 ;  /* 0x0000003700377220 */ /* 0x000fce0000400000 */
[----:B------:R-:W-:Y:S11]  /*6f90*/  HMMA.16816.F32 R52, R40, R6, R52 ;  /* 0x000000062834723c */ /* 0x000ff60000001834 */
[----:B------:R-:W-:Y:S11]  /*6fa0*/  @!UPT UIADD3 URZ, URZ, URZ, URZ ;  /* 0x0000003f3f3ff290 */ /* 0x000ff6000fffe03f */
[----:B------:R-:W-:Y:S01]  /*6fb0*/  @!UPT UIADD3 URZ, URZ, URZ, URZ ;  /* 0x0000003f3f3ff290 */ /* 0x000fe2000fffe03f */
[----:B------:R-:W-:Y:S04]  /*6fc0*/  STL.64 [R1+0x10], R52 ;  /* 0x0000103401007387 */ /* 0x000fe80000100a00 */
[----:B------:R0:W-:Y:S04]  /*6fd0*/  STL.64 [R1+0x18], R54 ;  /* 0x0000183601007387 */ /* 0x0001e80000100a00 */
[----:B0-----:R-:W2:Y:S01]  /*6fe0*/  LDL.LU R55, [R1+0x8] ;  /* 0x0000080001377983 */ /* 0x001ea20000300800 */
[C---:B------:R-:W-:Y:S02]  /*6ff0*/  FMUL R4, R2.reuse, R4 ;  /* 0x0000000402047220 */ /* 0x040fe40000400000 */
[----:B------:R-:W-:-:S02]  /*7000*/  FMUL R5, R2, R5 ;  /* 0x0000000502057220 */ /* 0x000fc40000400000 */
[----:B------:R-:W-:Y:S02]  /*7010*/  FMUL R7, R0, R3 ;  /* 0x0000000300077220 */ /* 0x000fe40000400000 */
[C---:B------:R-:W-:Y:S02]  /*7020*/  FMUL R12, R2.reuse, R12 ;  /* 0x0000000c020c7220 */ /* 0x040fe40000400000 */
[----:B------:R-:W-:Y:S02]  /*7030*/  FMUL R13, R2, R13 ;  /* 0x0000000d020d7220 */ /* 0x000fe40000400000 */
[C---:B------:R-:W-:Y:S02]  /*7040*/  FMUL R14, R0.reuse, R14 ;  /* 0x0000000e000e7220 */ /* 0x040fe40000400000 */
[----:B------:R-:W-:-:S07]  /*7050*/  FMUL R15, R0, R15 ;  /* 0x0000000f000f7220 */ /* 0x000fce0000400000 */
[----:B-1----:R-:W-:Y:S01]  /*7060*/  HMMA.16816.F32 R12, R40, R50, R12 ;  /* 0x00000032280c723c */ /* 0x002fe2000000180c */
[C---:B------:R-:W-:Y:S02]  /*7070*/  FMUL R20, R2.reuse, R20 ;  /* 0x0000001402147220 */ /* 0x040fe40000400000 */
[----:B------:R-:W-:Y:S02]  /*7080*/  FMUL R21, R2, R21 ;  /* 0x0000001502157220 */ /* 0x000fe40000400000 */
[C---:B------:R-:W-:Y:S02]  /*7090*/  FMUL R22, R0.reuse, R22 ;  /* 0x0000001600167220 */ /* 0x040fe40000400000 */
[----:B------:R-:W-:Y:S02]  /*70a0*/  FMUL R23, R0, R23 ;  /* 0x0000001700177220 */ /* 0x000fe40000400000 */
[----:B------:R-:W-:Y:S02]  /*70b0*/  FADD R3, R36, R59 ;  /* 0x0000003b24037221 */ /* 0x000fe40000000000 */
[----:B------:R-:W-:-:S02]  /*70c0*/  FMUL R8, R2, R8 ;  /* 0x0000000802087220 */ /* 0x000fc40000400000 */
[----:B--2---:R-:W-:-:S07]  /*70d0*/  FMUL R6, R0, R55 ;  /* 0x0000003700067220 */ /* 0x004fce0000400000 */
[C---:B------:R-:W-:Y:S01]  /*70e0*/  HMMA.16816.F32 R52, R40.reuse, R48, R4 ;  /* 0x000000302834723c */ /* 0x040fe20000001804 */
[----:B------:R-:W0:Y:S04]  /*70f0*/  LDSM.16.M88.4 R48, [R60+0x21a00] ;  /* 0x021a00003c30783b */ /* 0x000e280000000200 */
[----:B------:R-:W1:Y:S11]  /*7100*/  LDSM.16.M88.4 R4, [R60+0x21800] ;  /* 0x021800003c04783b */ /* 0x000e760000000200 */
[----:B------:R-:W-:Y:S07]  /*7110*/  @!UPT UIADD3 URZ, URZ, URZ, URZ ;  /* 0x0000003f3f3ff290 */ /* 0x000fee000fffe03f */
[----:B------:R2:W-:Y:S04]  /*7120*/  STL.64 [R1], R52 ;  /* 0x0000003401007387 */ /* 0x0005e80000100a00 */
[----:B------:R3:W-:Y:S01]  /*7130*/  STL.64 [R1+0x8], R54 ;  /* 0x0000083601007387 */ /* 0x0007e20000100a00 */
[----:B--2---:R-:W-:Y:S01]  /*7140*/  FADD R52, R58, R3 ;  /* 0x000000033a347221 */ /* 0x004fe20000000000 */
[----:B0-----:R-:W-:Y:S07]  /*7150*/  HMMA.16816.F32 R20, R40, R48, R20 ;  /* 0x000000302814723c */ /* 0x001fee0000001814 */
[----:B------:R-:W-:-:S02]  /*7160*/  FADD R48, R31, R30 ;  /* 0x0000001e1f307221 */ /* 0x000fc40000000000 */
[----:B------:R-:W2:Y:S02]  /*7170*/  LDL.LU R30, [R1+0x254] ;  /* 0x00025400011e7983 */ /* 0x000ea40000300800 */
[----:B------:R-:W-:Y:S02]  /*7180*/  FADD R53, R37, R48 ;  /* 0x0000003025357221 */ /* 0x000fe40000000000 */
[----:B------:R-:W4:Y:S01]  /*7190*/  LDL.LU R31, [R1+0x250] ;  /* 0x00025000011f7983 */ /* 0x000f220000300800 */
[----:B------:R-:W-:Y:S02]  /*71a0*/  FADD R52, R39, R52 ;  /* 0x0000003427347221 */ /* 0x000fe40000000000 */
[----:B------:R-:W-:Y:S01]  /*71b0*/  FADD R3, R38, R53 ;  /* 0x0000003526037221 */ /* 0x000fe20000000000 */
[----:B------:R-:W4:Y:S04]  /*71c0*/  LDL.LU R36, [R1+0x24c] ;  /* 0x00024c0001247983 */ /* 0x000f280000300800 */
[----:B------:R-:W4:Y:S04]  /*71d0*/  LDL.LU R37, [R1+0x248] ;  /* 0x0002480001257983 */ /* 0x000f280000300800 */
[----:B------:R-:W4:Y:S04]  /*71e0*/  LDL.LU R38, [R1+0x244] ;  /* 0x0002440001267983 */ /* 0x000f280000300800 */
[----:B------:R-:W4:Y:S04]  /*71f0*/  LDL.LU R39, [R1+0x240] ;  /* 0x0002400001277983 */ /* 0x000f280000300800 */
[----:B---3--:R-:W3:Y:S04]  /*7200*/  LDL.LU R55, [R1+0x174] ;  /* 0x0001740001377983 */ /* 0x008ee80000300800 */
[----:B------:R-:W3:Y:S04]  /*7210*/  LDL.LU R54, [R1+0x1a4] ;  /* 0x0001a40001367983 */ /* 0x000ee80000300800 */
[----:B------:R-:W3:Y:S01]  /*7220*/  LDL.LU R53, [R1+0x1a8] ;  /* 0x0001a80001357983 */ /* 0x000ee20000300800 */
[----:B------:R-:W-:-:S02]  /*7230*/  FMUL R9, R2, R9 ;  /* 0x0000000902097220 */ /* 0x000fc40000400000 */
[C---:B------:R-:W-:Y:S02]  /*7240*/  FMUL R10, R0.reuse, R10 ;  /* 0x0000000a000a7220 */ /* 0x040fe40000400000 */
[----:B------:R-:W-:Y:S02]  /*7250*/  FMUL R11, R0, R11 ;  /* 0x0000000b000b7220 */ /* 0x000fe40000400000 */
[C---:B------:R-:W-:Y:S02]  /*7260*/  FMUL R16, R2.reuse, R16 ;  /* 0x0000001002107220 */ /* 0x040fe40000400000 */
[----:B------:R-:W-:Y:S02]  /*7270*/  FMUL R17, R2, R17 ;  /* 0x0000001102117220 */ /* 0x000fe40000400000 */
[C---:B------:R-:W-:Y:S02]  /*7280*/  FMUL R18, R0.reuse, R18 ;  /* 0x0000001200127220 */ /* 0x040fe40000400000 */
[----:B------:R-:W-:Y:S01]  /*7290*/  FMUL R19, R0, R19 ;  /* 0x0000001300137220 */ /* 0x000fe20000400000 */
[C---:B-1----:R-:W-:Y:S08]  /*72a0*/  HMMA.16816.F32 R8, R40.reuse, R4, R8 ;  /* 0x000000042808723c */ /* 0x042ff00000001808 */
[----:B------:R-:W-:Y:S01]  /*72b0*/  HMMA.16816.F32 R16, R40, R6, R16 ;  /* 0x000000062810723c */ /* 0x000fe20000001810 */
[----:B------:R-:W0:Y:S01]  /*72c0*/  LDSM.16.M88.4 R4, [R60+0x21c00] ;  /* 0x021c00003c04783b */ /* 0x000e220000000200 */
[----:B------:R-:W-:-:S02]  /*72d0*/  FMUL R32, R2, R32 ;  /* 0x0000002002207220 */ /* 0x000fc40000400000 */
[----:B------:R-:W-:Y:S02]  /*72e0*/  FMUL R33, R2, R33 ;  /* 0x0000002102217220 */ /* 0x000fe40000400000 */
[C---:B------:R-:W-:Y:S02]  /*72f0*/  FMUL R34, R0.reuse, R34 ;  /* 0x0000002200227220 */ /* 0x040fe40000400000 */
[----:B------:R-:W-:Y:S02]  /*7300*/  FMUL R35, R0, R35 ;  /* 0x0000002300237220 */ /* 0x000fe40000400000 */
[C---:B------:R-:W-:Y:S02]  /*7310*/  FMUL R44, R2.reuse, R44 ;  /* 0x0000002c022c7220 */ /* 0x040fe40000400000 */
[----:B------:R-:W-:Y:S02]  /*7320*/  FMUL R45, R2, R45 ;  /* 0x0000002d022d7220 */ /* 0x000fe40000400000 */
[----:B------:R-:W-:-:S02]  /*7330*/  FMUL R46, R0, R46 ;  /* 0x0000002e002e7220 */ /* 0x000fc40000400000 */
[----:B------:R-:W-:-:S07]  /*7340*/  FMUL R47, R0, R47 ;  /* 0x0000002f002f7220 */ /* 0x000fce0000400000 */
[C---:B------:R-:W-:Y:S01]  /*7350*/  HMMA.16816.F32 R44, R40.reuse, R50, R44 ;  /* 0x00000032282c723c */ /* 0x040fe2000000182c */
[----:B------:R-:W-:Y:S07]  /*7360*/  LDSM.16.M88.4 R48, [R60+0x21e00] ;  /* 0x021e00003c30783b */ /* 0x000fee0000000200 */
[----:B0-----:R-:W-:Y:S01]  /*7370*/  HMMA.16816.F32 R32, R40, R4, R32 ;  /* 0x000000042820723c */ /* 0x001fe20000001820 */
[----:B------:R-:W0:Y:S04]  /*7380*/  SHFL.BFLY PT, R4, R3, 0x2, 0x1f ;  /* 0x0c401f0003047f89 */ /* 0x000e2800000e0000 */
[----:B------:R-:W1:Y:S01]  /*7390*/  SHFL.BFLY PT, R5, R52, 0x2, 0x1f ;  /* 0x0c401f0034057f89 */ /* 0x000e6200000e0000 */
[----:B------:R-:W-:-:S02]  /*73a0*/  FMUL R24, R2, R24 ;  /* 0x0000001802187220 */ /* 0x000fc40000400000 */
[----:B------:R-:W-:Y:S02]  /*73b0*/  FMUL R25, R2, R25 ;  /* 0x0000001902197220 */ /* 0x000fe40000400000 */
[C---:B------:R-:W-:Y:S02]  /*73c0*/  FMUL R26, R0.reuse, R26 ;  /* 0x0000001a001a7220 */ /* 0x040fe40000400000 */
[----:B------:R-:W-:Y:S01]  /*73d0*/  FMUL R27, R0, R27 ;  /* 0x0000001b001b7220 */ /* 0x000fe20000400000 */
[----:B------:R-:W1:Y:S06]  /*73e0*/  S2R R59, SR_CTAID.X ;  /* 0x00000000003b7919 */ /* 0x000e6c0000002500 */
[----:B------:R-:W-:Y:S01]  /*73f0*/  HMMA.16816.F32 R24, R40, R6, R24 ;  /* 0x000000062818723c */ /* 0x000fe20000001818 */
[----:B0-----:R-:W-:-:S02]  /*7400*/  FADD R4, R3, R4 ;  /* 0x0000000403047221 */ /* 0x001fc40000000000 */
[----:B-1----:R-:W-:-:S03]  /*7410*/  FADD R3, R52, R5 ;  /* 0x0000000534037221 */ /* 0x002fc60000000000 */
[----:B------:R-:W0:Y:S04]  /*7420*/  SHFL.BFLY PT, R6, R4, 0x1, 0x1f ;  /* 0x0c201f0004067f89 */ /* 0x000e2800000e0000 */
[----:B------:R-:W1:Y:S01]  /*7430*/  SHFL.BFLY PT, R7, R3, 0x1, 0x1f ;  /* 0x0c201f0003077f89 */ /* 0x000e6200000e0000 */
[C---:B------:R-:W-:Y:S02]  /*7440*/  FMUL R28, R2.reuse, R28 ;  /* 0x0000001c021c7220 */ /* 0x040fe40000400000 */
[----:B------:R-:W-:Y:S01]  /*7450*/  FMUL R29, R2, R29 ;  /* 0x0000001d021d7220 */ /* 0x000fe20000400000 */
[----:B------:R-:W-:Y:S01]  /*7460*/  UIADD3 UR4, UP0, UR4, 0x10, URZ ;  /* 0x0000001004047890 */ /* 0x000fe2000ff1e03f */
[----:B------:R-:W-:-:S03]  /*7470*/  SHF.L.U32 R58, R59, 0x8, RZ ;  /* 0x000000083b3a7819 */ /* 0x000fc600000006ff */
[----:B------:R-:W-:Y:S01]  /*7480*/  UIADD3.X UR5, URZ, UR5, URZ, UP0, !UPT ;  /* 0x000000053f057290 */ /* 0x000fe200087fe43f */
[----:B------:R-:W-:Y:S01]  /*7490*/  IADD3 R58, R58, 0x100, RZ ;  /* 0x000001003a3a7810 */ /* 0x000fe20007ffe0ff */
[----:B0-----:R-:W-:Y:S02]  /*74a0*/  FADD R4, R4, R6 ;  /* 0x0000000604047221 */ /* 0x001fe40000000000 */
[----:B-1----:R-:W-:Y:S01]  /*74b0*/  FADD R3, R3, R7 ;  /* 0x0000000703037221 */ /* 0x002fe20000000000 */
[----:B------:R-:W-:Y:S01]  /*74c0*/  ISETP.LE.U32.AND P0, PT, R58, UR4, PT ;  /* 0x000000043a007c0c */ /* 0x000fe2000bf03070 */
[----:B------:R-:W-:-:S05]  /*74d0*/  IMAD.U32 R5, RZ, RZ, UR5 ;  /* 0x00000005ff057e24 */ /* 0x000fca000f8e00ff */
[----:B------:R-:W-:Y:S01]  /*74e0*/  ISETP.GE.U32.AND.EX P0, PT, R5, RZ, PT, P0 ;  /* 0x000000ff0500720c */ /* 0x000fe20003f06100 */
[C---:B--2---:R-:W-:Y:S02]  /*74f0*/  FMUL R30, R0.reuse, R30 ;  /* 0x0000001e001e7220 */ /* 0x044fe40000400000 */
[----:B----4-:R-:W-:Y:S02]  /*7500*/  FMUL R31, R0, R31 ;  /* 0x0000001f001f7220 */ /* 0x010fe40000400000 */
[C---:B------:R-:W-:Y:S02]  /*7510*/  FMUL R36, R2.reuse, R36 ;  /* 0x0000002402247220 */ /* 0x040fe40000400000 */
[----:B------:R-:W-:Y:S02]  /*7520*/  FMUL R37, R2, R37 ;  /* 0x0000002502257220 */ /* 0x000fe40000400000 */
[C---:B------:R-:W-:Y:S02]  /*7530*/  FMUL R38, R0.reuse, R38 ;  /* 0x0000002600267220 */ /* 0x040fe40000400000 */
[----:B------:R-:W-:Y:S01]  /*7540*/  FMUL R39, R0, R39 ;  /* 0x0000002700277220 */ /* 0x000fe20000400000 */
[C---:B------:R-:W-:Y:S08]  /*7550*/  HMMA.16816.F32 R28, R40.reuse, R48, R28 ;  /* 0x00000030281c723c */ /* 0x040ff0000000181c */
[----:B------:R-:W-:Y:S07]  /*7560*/  HMMA.16816.F32 R36, R40, R50, R36 ;  /* 0x000000322824723c */ /* 0x000fee0000001824 */
[----:B------:R-:W-:-:S04]  /*7570*/  IMAD.MOV.U32 R40, RZ, RZ, 0x10 ;  /* 0x00000010ff287424 */ /* 0x000fc800078e00ff */
[C---:B------:R-:W-:Y:S02]  /*7580*/  IMAD R61, R40.reuse, c[0x0][0x1b4], R61 ;  /* 0x00006d00283d7a24 */ /* 0x040fe400078e023d */
[----:B---3--:R-:W-:Y:S02]  /*7590*/  IMAD R55, R40, c[0x0][0x1a4], R55 ;  /* 0x0000690028377a24 */ /* 0x008fe400078e0237 */
[----:B------:R-:W-:Y:S01]  /*75a0*/  FFMA R54, R2, R54, R4 ;  /* 0x0000003602367223 */ /* 0x000fe20000000004 */
[----:B------:R0:W-:Y:S01]  /*75b0*/  STL [R1+0x170], R61 ;  /* 0x0001703d01007387 */ /* 0x0001e20000100800 */
[----:B------:R-:W-:-:S03]  /*75c0*/  FFMA R53, R0, R53, R3 ;  /* 0x0000003500357223 */ /* 0x000fc60000000003 */
[----:B0-----:R0:W5:Y:S04]  /*75d0*/  LDL.LU R61, [R1+0x23c] ;  /* 0x00023c00013d7983 */ /* 0x0011680000300800 */
[----:B------:R0:W-:Y:S04]  /*75e0*/  STL [R1+0x174], R55 ;  /* 0x0001743701007387 */ /* 0x0001e80000100800 */
[----:B------:R0:W-:Y:S04]  /*75f0*/  STL [R1+0x194], R57 ;  /* 0x0001943901007387 */ /* 0x0001e80000100800 */
[----:B------:R0:W-:Y:S04]  /*7600*/  STL [R1+0x1a4], R54 ;  /* 0x0001a43601007387 */ /* 0x0001e80000100800 */
[----:B------:R0:W-:Y:S04]  /*7610*/  STL [R1+0x1a8], R53 ;  /* 0x0001a83501007387 */ /* 0x0001e80000100800 */
[----:B------:R0:W-:Y:S01]  /*7620*/  STL [R1+0x1a0], R56 ;  /* 0x0001a03801007387 */ /* 0x0001e20000100800 */
[----:B------:R-:W-:Y:S01]  /*7630*/  @P0 CALL.REL.NOINC `(.L_x_1) ;  /* 0x0000001000000944 */ /* 0x000fe20003c00000 */
[----:B------:R-:W-:Y:S05]  /*7640*/  BRA `(.L_x_2) ;  /* 0xffffd52000007947 */ /* 0x000fea000383ffff */
.L_x_1:
[----:B------:R1:W-:Y:S04]  /*7650*/  STL [R1+0x238], R57 ;  /* 0x0002383901007387 */ /* 0x0003e80000100800 */
[----:B------:R1:W-:Y:S02]  /*7660*/  STL [R1+0x230], R56 ;  /* 0x0002303801007387 */ /* 0x0003e40000100800 */
.L_x_0:
[----:B-1----:R-:W2:Y:S04]  /*7670*/  LDL.LU R40, [R1+0x1a8] ;  /* 0x0001a80001287983 */ /* 0x002ea80000300800 */
[----:B------:R-:W-:Y:S04]  /*7680*/  STL [R1+0x31c], R12 ;  /* 0x00031c0c01007387 */ /* 0x000fe80000100800 */
[----:B------:R-:W-:Y:S04]  /*7690*/  STL [R1+0x318], R13 ;  /* 0x0003180d01007387 */ /* 0x000fe80000100800 */
[----:B------:R1:W-:Y:S04]  /*76a0*/  STL [R1+0x314], R8 ;  /* 0x0003140801007387 */ /* 0x0003e80000100800 */
[----:B------:R-:W-:Y:S04]  /*76b0*/  STL [R1+0x310], R9 ;  /* 0x0003100901007387 */ /* 0x000fe80000100800 */
        /* <DEDUP_REMOVED lines=14> */
[----:B------:R-:W3:Y:S01]  /*77a0*/  LDL.LU R3, [R1+0x1a4] ;  /* 0x0001a40001037983 */ /* 0x000ee20000300800 */
[----:B------:R-:W-:-:S03]  /*77b0*/  IMAD.MOV.U32 R6, RZ, RZ, 0x3dc6b27f ;  /* 0x3dc6b27fff067424 */ /* 0x000fc600078e00ff */
[----:B-1----:R-:W1:Y:S04]  /*77c0*/  S2R R8, SR_TID.X ;  /* 0x0000000000087919 */ /* 0x002e680000002100 */
[----:B------:R-:W-:Y:S01]  /*77d0*/  BAR.SYNC.DEFER_BLOCKING 0x0 ;  /* 0x0000000000007b1d */ /* 0x000fe20000010000 */
[C---:B---3--:R-:W-:Y:S01]  /*77e0*/  FMUL R2, R3.reuse, 8388608 ;  /* 0x4b00000003027820 */ /* 0x048fe20000400000 */
[----:B------:R-:W-:-:S04]  /*77f0*/  FSETP.GEU.AND P0, PT, R3, 1.175494350822287508e-38, PT ;  /* 0x008000000300780b */ /* 0x000fc80003f0e000 */
[----:B------:R3:W-:Y:S01]  /*7800*/  STL [R1+0x320], R3 ;  /* 0x0003200301007387 */ /* 0x0007e20000100800 */
[----:B------:R-:W-:Y:S02]  /*7810*/  FSEL R2, R2, R3, !P0 ;  /* 0x0000000302027208 */ /* 0x000fe40004000000 */
[----:B------:R-:W-:Y:S02]  /*7820*/  FSEL R4, RZ, -23, P0 ;  /* 0xc1b80000ff047808 */ /* 0x000fe40000000000 */
[C---:B------:R-:W-:Y:S02]  /*7830*/  IADD3 R0, R2.reuse, -0x3f3504f3, RZ ;  /* 0xc0cafb0d02007810 */ /* 0x040fe40007ffe0ff */
[----:B------:R-:W-:Y:S02]  /*7840*/  ISETP.GE.U32.AND P0, PT, R2, 0x7f800000, PT ;  /* 0x7f8000000200780c */ /* 0x000fe40003f06070 */
[----:B------:R-:W-:-:S04]  /*7850*/  LOP3.LUT R0, R0, 0xff800000, RZ, 0xc0, !PT ;  /* 0xff80000000007812 */ /* 0x000fc800078ec0ff */
[----:B------:R4:W0:Y:S02]  /*7860*/  I2F R5, R0 ;  /* 0x0000000000057306 */ /* 0x0008240000201400 */
[----:B----4-:R-:W-:-:S04]  /*7870*/  IMAD.IADD R0, R2, 0x1, -R0 ;  /* 0x0000000102007824 */ /* 0x010fc800078e0a00 */
[----:B------:R-:W-:Y:S02]  /*7880*/  FADD R0, R0, -1 ;  /* 0xbf80000000007421 */ /* 0x000fe40000000000 */
[----:B0-----:R-:W-:Y:S02]  /*7890*/  FFMA.FTZ R5, R5, 1.1920928955078125e-07, R4 ;  /* 0x3400000005057823 */ /* 0x001fe40000010004 */
[----:B------:R-:W-:-:S04]  /*78a0*/  FFMA.FTZ R4, R0, R6, -0.16845393180847167969 ;  /* 0xbe2c7f3000047423 */ /* 0x000fc80000010006 */
[----:B------:R-:W-:-:S04]  /*78b0*/  FFMA.FTZ R4, R0, R4, 0.1716887056827545166 ;  /* 0x3e2fcf2a00047423 */ /* 0x000fc80000010004 */
[----:B------:R-:W-:-:S04]  /*78c0*/  FFMA.FTZ R4, R0, R4, -0.17900948226451873779 ;  /* 0xbe374e4300047423 */ /* 0x000fc80000010004 */
[----:B------:R-:W-:-:S04]  /*78d0*/  FFMA.FTZ R4, R0, R4, 0.20512372255325317383 ;  /* 0x3e520bf400047423 */ /* 0x000fc80000010004 */
[----:B------:R-:W-:-:S04]  /*78e0*/  FFMA.FTZ R4, R0, R4, -0.24046532809734344482 ;  /* 0xbe763c8b00047423 */ /* 0x000fc80000010004 */
[----:B------:R-:W-:-:S04]  /*78f0*/  FFMA.FTZ R4, R0, R4, 0.28857114911079406738 ;  /* 0x3e93bf9900047423 */ /* 0x000fc80000010004 */
[----:B------:R-:W-:-:S04]  /*7900*/  FFMA.FTZ R4, R0, R4, -0.36067417263984680176 ;  /* 0xbeb8aa4900047423 */ /* 0x000fc80000010004 */
[----:B------:R-:W-:-:S04]  /*7910*/  FFMA.FTZ R4, R0, R4, 0.48089820146560668945 ;  /* 0x3ef6384a00047423 */ /* 0x000fc80000010004 */
[----:B------:R-:W-:-:S04]  /*7920*/  FFMA.FTZ R4, R0, R4, -0.72134751081466674805 ;  /* 0xbf38aa3b00047423 */ /* 0x000fc80000010004 */
[----:B------:R-:W-:-:S04]  /*7930*/  FMUL R4, R0, R4 ;  /* 0x0000000400047220 */ /* 0x000fc80000400000 */
[----:B------:R-:W-:-:S04]  /*7940*/  FMUL R4, R0, R4 ;  /* 0x0000000400047220 */ /* 0x000fc80000400000 */
[----:B------:R-:W-:Y:S01]  /*7950*/  FFMA.FTZ R0, R0, 1.4426950216293334961, R4 ;  /* 0x3fb8aa3b00007823 */ /* 0x000fe20000010004 */
[----:B------:R-:W-:-:S03]  /*7960*/  @P0 MOV R4, 0x7f800000 ;  /* 0x7f80000000040802 */ /* 0x000fc60000000f00 */
[----:B------:R-:W-:Y:S02]  /*7970*/  FADD R7, R5, R0 ;  /* 0x0000000005077221 */ /* 0x000fe40000000000 */
[----:B--2---:R-:W-:Y:S02]  /*7980*/  IMAD.MOV.U32 R0, RZ, RZ, R40 ;  /* 0x000000ffff007224 */ /* 0x004fe400078e0028 */
[C---:B------:R-:W-:Y:S01]  /*7990*/  @P0 FFMA.FTZ R7, R2.reuse, R4, +INF ;  /* 0x7f80000002070423 */ /* 0x040fe20000010004 */
[----:B------:R-:W-:Y:S01]  /*79a0*/  FSETP.NEU.AND P0, PT, R2, RZ, PT ;  /* 0x000000ff0200720b */ /* 0x000fe20003f0d000 */
[C---:B------:R-:W-:Y:S01]  /*79b0*/  FMUL R2, R0.reuse, 8388608 ;  /* 0x4b00000000027820 */ /* 0x040fe20000400000 */
[----:B------:R-:W-:Y:S01]  /*79c0*/  FSETP.GEU.AND P1, PT, R0, 1.175494350822287508e-38, PT ;  /* 0x008000000000780b */ /* 0x000fe20003f2e000 */
[----:B------:R-:W0:Y:S03]  /*79d0*/  S2R R40, SR_TID.X ;  /* 0x0000000000287919 */ /* 0x000e260000002100 */
[----:B---3--:R-:W-:Y:S01]  /*79e0*/  FSEL R3, R2, R0, !P1 ;  /* 0x0000000002037208 */ /* 0x008fe20004800000 */
[----:B------:R0:W-:Y:S01]  /*79f0*/  STL [R1+0x22c], R7 ;  /* 0x00022c0701007387 */ /* 0x0001e20000100800 */
[----:B------:R-:W-:-:S02]  /*7a00*/  FSEL R4, RZ, -23, P1 ;  /* 0xc1b80000ff047808 */ /* 0x000fc40000800000 */
[----:B------:R-:W-:Y:S01]  /*7a10*/  IADD3 R2, R3, -0x3f3504f3, RZ ;  /* 0xc0cafb0d03027810 */ /* 0x000fe20007ffe0ff */
[----:B------:R-:W-:Y:S03]  /*7a20*/  STL [R1+0x174], R3 ;  /* 0x0001740301007387 */ /* 0x000fe60000100800 */
[----:B------:R-:W-:-:S04]  /*7a30*/  LOP3.LUT R2, R2, 0xff800000, RZ, 0xc0, !PT ;  /* 0xff80000002027812 */ /* 0x000fc800078ec0ff */
[----:B------:R2:W3:Y:S02]  /*7a40*/  I2F R5, R2 ;  /* 0x0000000200057306 */ /* 0x0004e40000201400 */
[----:B--2---:R-:W-:Y:S01]  /*7a50*/  IMAD.IADD R2, R3, 0x1, -R2 ;  /* 0x0000000103027824 */ /* 0x004fe200078e0a02 */
[C---:B0-----:R-:W-:Y:S02]  /*7a60*/  LOP3.LUT R7, R40.reuse, 0x3, RZ, 0xc0, !PT ;  /* 0x0000000328077812 */ /* 0x041fe400078ec0ff */
[----:B------:R-:W-:Y:S01]  /*7a70*/  LOP3.LUT R9, R40, 0x1e0, RZ, 0xc0, !PT ;  /* 0x000001e028097812 */ /* 0x000fe200078ec0ff */
[----:B------:R-:W-:Y:S01]  /*7a80*/  FADD R2, R2, -1 ;  /* 0xbf80000002027421 */ /* 0x000fe20000000000 */
[----:B------:R-:W-:Y:S01]  /*7a90*/  LOP3.LUT R12, R40, 0x1c, RZ, 0xc0, !PT ;  /* 0x0000001c280c7812 */ /* 0x000fe200078ec0ff */
[----:B------:R-:W-:Y:S02]  /*7aa0*/  IMAD.SHL.U32 R7, R7, 0x20, RZ ;  /* 0x0000002007077824 */ /* 0x000fe400078e00ff */
[----:B---3--:R-:W-:-:S02]  /*7ab0*/  FFMA.FTZ R5, R5, 1.1920928955078125e-07, R4 ;  /* 0x3400000005057823 */ /* 0x008fc40000010004 */
[C---:B------:R-:W-:Y:S02]  /*7ac0*/  FFMA.FTZ R4, R2.reuse, R6, -0.16845393180847167969 ;  /* 0xbe2c7f3002047423 */ /* 0x040fe40000010006 */
[----:B------:R-:W-:Y:S02]  /*7ad0*/  IMAD R60, R9, 0x2, R12 ;  /* 0x00000002093c7824 */ /* 0x000fe400078e020c */
[----:B------:R-:W-:Y:S02]  /*7ae0*/  FFMA.FTZ R4, R2, R4, 0.1716887056827545166 ;  /* 0x3e2fcf2a02047423 */ /* 0x000fe40000010004 */
[----:B------:R-:W-:Y:S02]  /*7af0*/  IMAD.SHL.U32 R60, R60, 0x4, RZ ;  /* 0x000000043c3c7824 */ /* 0x000fe400078e00ff */
        /* <DEDUP_REMOVED lines=10> */
[----:B-1----:R-:W-:-:S04]  /*7ba0*/  SHF.L.U32 R2, R8, 0xa, RZ ;  /* 0x0000000a08027819 */ /* 0x002fc800000006ff */
[----:B------:R-:W-:-:S04]  /*7bb0*/  LOP3.LUT R2, R7, 0x6000, R2, 0xf8, !PT ;  /* 0x0000600007027812 */ /* 0x000fc800078ef802 */
[----:B------:R-:W-:Y:S01]  /*7bc0*/  LOP3.LUT R60, R2, R60, RZ, 0x3c, !PT ;  /* 0x0000003c023c7212 */ /* 0x000fe200078e3cff */
[----:B------:R-:W-:-:S04]  /*7bd0*/  FADD R2, R5, R4 ;  /* 0x0000000405027221 */ /* 0x000fc80000000000 */
[----:B------:R0:W-:Y:S04]  /*7be0*/  STL [R1+0x2ac], R60 ;  /* 0x0002ac3c01007387 */ /* 0x0001e80000100800 */
[----:B------:R-:W2:Y:S04]  /*7bf0*/  LDL.LU R28, [R1+0x168] ;  /* 0x00016800011c7983 */ /* 0x000ea80000300800 */
[----:B------:R-:W-:Y:S04]  /*7c00*/  STL [R1+0x228], R2 ;  /* 0x0002280201007387 */ /* 0x000fe80000100800 */
[----:B--2---:R1:W-:Y:S04]  /*7c10*/  STL [R1+0x334], R28 ;  /* 0x0003341c01007387 */ /* 0x0043e80000100800 */
[----:B------:R-:W2:Y:S04]  /*7c20*/  LDL.LU R29, [R1+0x16c] ;  /* 0x00016c00011d7983 */ /* 0x000ea80000300800 */
[----:B--2---:R2:W-:Y:S04]  /*7c30*/  STL [R1+0x338], R29 ;  /* 0x0003381d01007387 */ /* 0x0045e80000100800 */
[----:B------:R-:W3:Y:S04]  /*7c40*/  LDL.LU R36, [R1+0x158] ;  /* 0x0001580001247983 */ /* 0x000ee80000300800 */
[----:B---3--:R3:W-:Y:S04]  /*7c50*/  STL [R1+0x33c], R36 ;  /* 0x00033c2401007387 */ /* 0x0087e80000100800 */
[----:B------:R-:W4:Y:S04]  /*7c60*/  LDL.LU R37, [R1+0x15c] ;  /* 0x00015c0001257983 */ /* 0x000f280000300800 */
[----:B----4-:R2:W-:Y:S04]  /*7c70*/  STL [R1+0x340], R37 ;  /* 0x0003402501007387 */ /* 0x0105e80000100800 */
[----:B------:R-:W4:Y:S04]  /*7c80*/  LDL.LU R25, [R1+0x148] ;  /* 0x0001480001197983 */ /* 0x000f280000300800 */
        /* <DEDUP_REMOVED lines=9> */
[----:B0-----:R-:W4:Y:S04]  /*7d20*/  LDL.LU R60, [R1+0xf8] ;  /* 0x0000f800013c7983 */ /* 0x001f280000300800 */
[----:B------:R-:W4:Y:S04]  /*7d30*/  LDL.LU R9, [R1+0xfc] ;  /* 0x0000fc0001097983 */ /* 0x000f280000300800 */
[----:B------:R-:W4:Y:S04]  /*7d40*/  LDL.LU R8, [R1+0xe8] ;  /* 0x0000e80001087983 */ /* 0x000f280000300800 */
[----:B------:R-:W4:Y:S04]  /*7d50*/  LDL.LU R13, [R1+0xec] ;  /* 0x0000ec00010d7983 */ /* 0x000f280000300800 */
[----:B------:R-:W4:Y:S04]  /*7d60*/  LDL.LU R12, [R1+0xd8] ;  /* 0x0000d800010c7983 */ /* 0x000f280000300800 */
[----:B------:R-:W4:Y:S04]  /*7d70*/  LDL.LU R3, [R1+0xdc] ;  /* 0x0000dc0001037983 */ /* 0x000f280000300800 */
[----:B-1----:R-:W4:Y:S04]  /*7d80*/  LDL.LU R28, [R1+0xc8] ;  /* 0x0000c800011c7983 */ /* 0x002f280000300800 */
[----:B--2---:R-:W2:Y:S04]  /*7d90*/  LDL.LU R29, [R1+0xcc] ;  /* 0x0000cc00011d7983 */ /* 0x004ea80000300800 */
[----:B---3--:R-:W3:Y:S04]  /*7da0*/  LDL.LU R36, [R1+0xb8] ;  /* 0x0000b80001247983 */ /* 0x008ee80000300800 */
[----:B------:R-:W3:Y:S04]  /*7db0*/  LDL.LU R37, [R1+0xbc] ;  /* 0x0000bc0001257983 */ /* 0x000ee80000300800 */
[----:B-----5:R-:W3:Y:S01]  /*7dc0*/  LDL.LU R61, [R1+0xa8] ;  /* 0x0000a800013d7983 */ /* 0x020ee20000300800 */
[----:B------:R-:W-:-:S03]  /*7dd0*/  FSETP.GT.AND P1, PT, |R0|, 8.50705917302346158658e+37, PT ;  /* 0x7e8000000000780b */ /* 0x000fc60003f24200 */
[----:B------:R-:W3:Y:S04]  /*7de0*/  LDL.LU R59, [R1+0xac] ;  /* 0x0000ac00013b7983 */ /* 0x000ee80000300800 */
        /* <DEDUP_REMOVED lines=19> */
[----:B------:R-:W3:Y:S01]  /*7f20*/  LDL.LU R2, [R1+0xc] ;  /* 0x00000c0001027983 */ /* 0x000ee20000300800 */
[----:B------:R-:W-:Y:S01]  /*7f30*/  FSETP.GEU.AND P2, PT, |R0|, 1.175494350822287508e-38, PT ;  /* 0x008000000000780b */ /* 0x000fe20003f4e200 */
[----:B----4-:R-:W-:-:S02]  /*7f40*/  @P1 FMUL R3, R3, 0.25 ;  /* 0x3e80000003031820 */ /* 0x010fc40000400000 */
[----:B------:R-:W-:Y:S02]  /*7f50*/  @P1 FMUL R28, R28, 0.25 ;  /* 0x3e8000001c1c1820 */ /* 0x000fe40000400000 */
[----:B--2---:R-:W-:Y:S02]  /*7f60*/  @P1 FMUL R29, R29, 0.25 ;  /* 0x3e8000001d1d1820 */ /* 0x004fe40000400000 */
[----:B---3--:R-:W-:Y:S02]  /*7f70*/  @P1 FMUL R36, R36, 0.25 ;  /* 0x3e80000024241820 */ /* 0x008fe40000400000 */
[----:B------:R-:W-:Y:S02]  /*7f80*/  @P1 FMUL R37, R37, 0.25 ;  /* 0x3e80000025251820 */ /* 0x000fe40000400000 */
[----:B------:R-:W-:Y:S02]  /*7f90*/  @P1 FMUL R39, R39, 0.25 ;  /* 0x3e80000027271820 */ /* 0x000fe40000400000 */
[----:B------:R-:W-:Y:S01]  /*7fa0*/  @P1 FMUL R38, R38, 0.25 ;  /* 0x3e80000026261820 */ /* 0x000fe20000400000 */
[----:B------:R0:W-:Y:S01]  /*7fb0*/  STL [R1+0xb8], R37 ;  /* 0x0000b82501007387 */ /* 0x0001e20000100800 */
[----:B------:R-:W-:-:S02]  /*7fc0*/  @P1 FMUL R31, R31, 0.25 ;  /* 0x3e8000001f1f1820 */ /* 0x000fc40000400000 */
[----:B------:R-:W-:Y:S02]  /*7fd0*/  @P1 FMUL R30, R30, 0.25 ;  /* 0x3e8000001e1e1820 */ /* 0x000fe40000400000 */
[----:B------:R-:W-:Y:S02]  /*7fe0*/  @P1 FMUL R27, R27, 0.25 ;  /* 0x3e8000001b1b1820 */ /* 0x000fe40000400000 */
[----:B------:R-:W-:Y:S02]  /*7ff0*/  @P1 FMUL R26, R26, 0.25 ;  /* 0x3e8000001a1a1820 */ /* 0x000fe40000400000 */
[----:B------:R-:W-:Y:S01]  /*8000*/  @P1 FMUL R35, R35, 0.25 ;  /* 0x3e80000023231820 */ /* 0x000fe20000400000 */
[----:B0-----:R-:W2:Y:S01]  /*8010*/  LDL.LU R37, [R1+0x340] ;  /* 0x0003400001257983 */ /* 0x001ea20000300800 */
        /* <DEDUP_REMOVED lines=8> */
[----:B0-----:R-:W3:Y:S01]  /*80a0*/  LDL.LU R36, [R1+0x33c] ;  /* 0x00033c0001247983 */ /* 0x001ee20000300800 */
        /* <DEDUP_REMOVED lines=8> */
[----:B0-----:R-:W4:Y:S01]  /*8130*/  LDL.LU R29, [R1+0x338] ;  /* 0x00033800011d7983 */ /* 0x001f220000300800 */
        /* <DEDUP_REMOVED lines=17> */
[----:B0-----:R-:W2:Y:S01]  /*8250*/  LDL R3, [R1+0xd8] ;  /* 0x0000d80001037983 */ /* 0x001ea20000100800 */
[----:B------:R-:W-:Y:S02]  /*8260*/  @P1 FMUL R7, R7, 0.25 ;  /* 0x3e80000007071820 */ /* 0x000fe40000400000 */
[----:B------:R-:W-:-:S02]  /*8270*/  @P1 FMUL R6, R6, 0.25 ;  /* 0x3e80000006061820 */ /* 0x000fc40000400000 */
[----:B------:R-:W-:Y:S02]  /*8280*/  @P1 FMUL R5, R5, 0.25 ;  /* 0x3e80000005051820 */ /* 0x000fe40000400000 */
[----:B------:R-:W-:Y:S02]  /*8290*/  @P1 FMUL R4, R4, 0.25 ;  /* 0x3e80000004041820 */ /* 0x000fe40000400000 */
[----:B------:R-:W-:Y:S01]  /*82a0*/  @P1 FMUL R2, R2, 0.25 ;  /* 0x3e80000002021820 */ /* 0x000fe20000400000 */
[----:B--2---:R0:W-:Y:S04]  /*82b0*/  STL [R1+0x328], R3 ;  /* 0x0003280301007387 */ /* 0x0041e80000100800 */
[----:B0-----:R-:W2:Y:S04]  /*82c0*/  LDL R3, [R1+0xcc] ;  /* 0x0000cc0001037983 */ /* 0x001ea80000100800 */
[----:B--2---:R0:W-:Y:S04]  /*82d0*/  STL [R1+0x32c], R3 ;  /* 0x00032c0301007387 */ /* 0x0041e80000100800 */
[----:B0-----:R-:W2:Y:S04]  /*82e0*/  LDL R3, [R1+0xc8] ;  /* 0x0000c80001037983 */ /* 0x001ea80000100800 */
[----:B--2---:R0:W-:Y:S04]  /*82f0*/  STL [R1+0x330], R3 ;  /* 0x0003300301007387 */ /* 0x0041e80000100800 */
[----:B0-----:R-:W2:Y:S02]  /*8300*/  LDL R3, [R1+0xb8] ;  /* 0x0000b80001037983 */ /* 0x001ea40000100800 */
[----:B--2---:R-:W-:-:S05]  /*8310*/  @!P2 FMUL R3, R3, 16777216 ;  /* 0x4b8000000303a820 */ /* 0x004fca0000400000 */
[----:B------:R0:W-:Y:S04]  /*8320*/  @!P2 STL [R1+0xb8], R3 ;  /* 0x0000b8030100a387 */ /* 0x0001e80000100800 */
[----:B0-----:R-:W2:Y:S02]  /*8330*/  LDL.LU R3, [R1+0x330] ;  /* 0x0003300001037983 */ /* 0x001ea40000300800 */
[----:B--2---:R-:W-:-:S05]  /*8340*/  @!P2 FMUL R3, R3, 16777216 ;  /* 0x4b8000000303a820 */ /* 0x004fca0000400000 */
[----:B------:R0:W-:Y:S04]  /*8350*/  @!P2 STL [R1+0xc8], R3 ;  /* 0x0000c8030100a387 */ /* 0x0001e80000100800 */
[----:B0-----:R-:W2:Y:S01]  /*8360*/  LDL.LU R3, [R1+0x32c] ;  /* 0x00032c0001037983 */ /* 0x001ea20000300800 */
[----:B------:R-:W-:-:S04]  /*8370*/  @P1 FMUL R0, R0, 0.25 ;  /* 0x3e80000000001820 */ /* 0x000fc80000400000 */
[----:B------:R-:W-:Y:S02]  /*8380*/  @!P2 FMUL R0, R0, 16777216 ;  /* 0x4b8000000000a820 */ /* 0x000fe40000400000 */
[----:B--2---:R-:W-:-:S05]  /*8390*/  @!P2 FMUL R3, R3, 16777216 ;  /* 0x4b8000000303a820 */ /* 0x004fca0000400000 */
[----:B------:R0:W-:Y:S04]  /*83a0*/  @!P2 STL [R1+0xcc], R3 ;  /* 0x0000cc030100a387 */ /* 0x0001e80000100800 */
[----:B0-----:R-:W2:Y:S01]  /*83b0*/  LDL.LU R3, [R1+0x328] ;  /* 0x0003280001037983 */ /* 0x001ea20000300800 */
[----:B------:R-:W0:Y:S01]  /*83c0*/  MUFU.RCP R0, R0 ;  /* 0x0000000000007308 */ /* 0x000e220000001000 */
[----:B------:R-:W-:Y:S02]  /*83d0*/  @!P2 FMUL R39, R39, 16777216 ;  /* 0x4b8000002727a820 */ /* 0x000fe40000400000 */
[----:B------:R-:W-:Y:S02]  /*83e0*/  @!P2 FMUL R38, R38, 16777216 ;  /* 0x4b8000002626a820 */ /* 0x000fe40000400000 */
[----:B------:R-:W-:-:S02]  /*83f0*/  @!P2 FMUL R31, R31, 16777216 ;  /* 0x4b8000001f1fa820 */ /* 0x000fc40000400000 */
[----:B------:R-:W-:Y:S02]  /*8400*/  @!P2 FMUL R30, R30, 16777216 ;  /* 0x4b8000001e1ea820 */ /* 0x000fe40000400000 */
[----:B------:R-:W-:Y:S02]  /*8410*/  @!P2 FMUL R27, R27, 16777216 ;  /* 0x4b8000001b1ba820 */ /* 0x000fe40000400000 */
[----:B0-----:R-:W-:Y:S02]  /*8420*/  FMUL R39, R0, R39 ;  /* 0x0000002700277220 */ /* 0x001fe40000400000 */
[----:B------:R-:W-:Y:S02]  /*8430*/  @!P2 FMUL R26, R26, 16777216 ;  /* 0x4b8000001a1aa820 */ /* 0x000fe40000400000 */
[----:B------:R-:W-:Y:S02]  /*8440*/  @!P2 FMUL R35, R35, 16777216 ;  /* 0x4b8000002323a820 */ /* 0x000fe40000400000 */
[----:B------:R-:W-:-:S02]  /*8450*/  @!P2 FMUL R34, R34, 16777216 ;  /* 0x4b8000002222a820 */ /* 0x000fc40000400000 */
[----:B------:R-:W-:Y:S02]  /*8460*/  @!P2 FMUL R47, R47, 16777216 ;  /* 0x4b8000002f2fa820 */ /* 0x000fe40000400000 */
[----:B------:R-:W-:Y:S02]  /*8470*/  @!P2 FMUL R46, R46, 16777216 ;  /* 0x4b8000002e2ea820 */ /* 0x000fe40000400000 */
[----:B------:R-:W-:Y:S02]  /*8480*/  @!P2 FMUL R23, R23, 16777216 ;  /* 0x4b8000001717a820 */ /* 0x000fe40000400000 */
[----:B------:R-:W-:Y:S02]  /*8490*/  @!P2 FMUL R22, R22, 16777216 ;  /* 0x4b8000001616a820 */ /* 0x000fe40000400000 */
[----:B------:R-:W-:Y:S02]  /*84a0*/  @!P2 FMUL R19, R19, 16777216 ;  /* 0x4b8000001313a820 */ /* 0x000fe40000400000 */
[----:B------:R-:W-:-:S02]  /*84b0*/  FMUL R23, R0, R23 ;  /* 0x0000001700177220 */ /* 0x000fc40000400000 */
[C---:B------:R-:W-:Y:S02]  /*84c0*/  FMUL R22, R0.reuse, R22 ;  /* 0x0000001600167220 */ /* 0x040fe40000400000 */
[----:B------:R-:W-:Y:S02]  /*84d0*/  FMUL R19, R0, R19 ;  /* 0x0000001300137220 */ /* 0x000fe40000400000 */
[----:B--2---:R-:W-:-:S05]  /*84e0*/  @!P2 FMUL R3, R3, 16777216 ;  /* 0x4b8000000303a820 */ /* 0x004fca0000400000 */
[----:B------:R0:W-:Y:S04]  /*84f0*/  @!P2 STL [R1+0xd8], R3 ;  /* 0x0000d8030100a387 */ /* 0x0001e80000100800 */
[----:B0-----:R-:W2:Y:S04]  /*8500*/  LDL.LU R3, [R1+0x324] ;  /* 0x0003240001037983 */ /* 0x001ea80000300800 */
[----:B------:R0:W-:Y:S02]  /*8510*/  STL [R1+0x224], R39 ;  /* 0x0002242701007387 */ /* 0x0001e40000100800 */
[----:B0-----:R-:W-:-:S02]  /*8520*/  FMUL R39, R0, R38 ;  /* 0x0000002600277220 */ /* 0x001fc40000400000 */
[C---:B------:R-:W-:Y:S02]  /*8530*/  FMUL R38, R0.reuse, R31 ;  /* 0x0000001f00267220 */ /* 0x040fe40000400000 */
[C---:B------:R-:W-:Y:S02]  /*8540*/  FMUL R31, R0.reuse, R30 ;  /* 0x0000001e001f7220 */ /* 0x040fe40000400000 */
[C---:B------:R-:W-:Y:S01]  /*8550*/  FMUL R30, R0.reuse, R27 ;  /* 0x0000001b001e7220 */ /* 0x040fe20000400000 */
[----:B------:R-:W-:Y:S01]  /*8560*/  STL [R1+0x21c], R39 ;  /* 0x00021c2701007387 */ /* 0x000fe20000100800 */
[C---:B------:R-:W-:Y:S02]  /*8570*/  FMUL R27, R0.reuse, R26 ;  /* 0x0000001a001b7220 */ /* 0x040fe40000400000 */
[C---:B------:R-:W-:Y:S01]  /*8580*/  FMUL R26, R0.reuse, R35 ;  /* 0x00000023001a7220 */ /* 0x040fe20000400000 */
[----:B------:R-:W-:Y:S04]  /*8590*/  STL [R1+0x220], R38 ;  /* 0x0002202601007387 */ /* 0x000fe80000100800 */
[----:B------:R-:W-:Y:S04]  /*85a0*/  STL [R1+0x218], R31 ;  /* 0x0002181f01007387 */ /* 0x000fe80000100800 */
[----:B------:R0:W-:Y:S04]  /*85b0*/  STL [R1+0x214], R30 ;  /* 0x0002141e01007387 */ /* 0x0001e80000100800 */
[----:B------:R1:W-:Y:S04]  /*85c0*/  STL [R1+0x20c], R27 ;  /* 0x00020c1b01007387 */ /* 0x0003e80000100800 */
[----:B------:R3:W-:Y:S01]  /*85d0*/  STL [R1+0x210], R26 ;  /* 0x0002101a01007387 */ /* 0x0007e20000100800 */
[----:B0-----:R-:W-:-:S02]  /*85e0*/  FMUL R30, R0, R34 ;  /* 0x00000022001e7220 */ /* 0x001fc40000400000 */
[----:B-1----:R-:W-:-:S03]  /*85f0*/  FMUL R27, R0, R47 ;  /* 0x0000002f001b7220 */ /* 0x002fc60000400000 */
[----:B------:R0:W-:Y:S01]  /*8600*/  STL [R1+0x208], R30 ;  /* 0x0002081e01007387 */ /* 0x0001e20000100800 */
[----:B---3--:R-:W-:-:S03]  /*8610*/  FMUL R26, R0, R46 ;  /* 0x0000002e001a7220 */ /* 0x008fc60000400000 */
[----:B------:R-:W-:Y:S04]  /*8620*/  STL [R1+0x204], R27 ;  /* 0x0002041b01007387 */ /* 0x000fe80000100800 */
[----:B------:R-:W-:Y:S04]  /*8630*/  STL [R1+0x200], R26 ;  /* 0x0002001a01007387 */ /* 0x000fe80000100800 */
[----:B------:R-:W-:Y:S04]  /*8640*/  STL [R1+0x1fc], R23 ;  /* 0x0001fc1701007387 */ /* 0x000fe80000100800 */
[----:B0-----:R-:W3:Y:S04]  /*8650*/  LDL.LU R30, [R1+0xb8] ;  /* 0x0000b800011e7983 */ /* 0x001ee80000300800 */
[----:B------:R-:W-:Y:S04]  /*8660*/  STL [R1+0x1f8], R22 ;  /* 0x0001f81601007387 */ /* 0x000fe80000100800 */
[----:B------:R-:W4:Y:S04]  /*8670*/  LDL.LU R31, [R1+0xc8] ;  /* 0x0000c800011f7983 */ /* 0x000f280000300800 */
[----:B------:R-:W-:Y:S04]  /*8680*/  STL [R1+0x1f4], R19 ;  /* 0x0001f41301007387 */ /* 0x000fe80000100800 */
[----:B------:R-:W4:Y:S04]  /*8690*/  LDL.LU R38, [R1+0xcc] ;  /* 0x0000cc0001267983 */ /* 0x000f280000300800 */
[----:B------:R-:W4:Y:S01]  /*86a0*/  LDL.LU R39, [R1+0xd8] ;  /* 0x0000d80001277983 */ /* 0x000f220000300800 */
[----:B------:R-:W-:-:S02]  /*86b0*/  @!P2 FMUL R18, R18, 16777216 ;  /* 0x4b8000001212a820 */ /* 0x000fc40000400000 */
[----:B------:R-:W-:Y:S02]  /*86c0*/  @!P2 FMUL R11, R11, 16777216 ;  /* 0x4b8000000b0ba820 */ /* 0x000fe40000400000 */
[----:B------:R-:W-:Y:S02]  /*86d0*/  @!P2 FMUL R10, R10, 16777216 ;  /* 0x4b8000000a0aa820 */ /* 0x000fe40000400000 */
[C---:B------:R-:W-:Y:S02]  /*86e0*/  FMUL R18, R0.reuse, R18 ;  /* 0x0000001200127220 */ /* 0x040fe40000400000 */
[C---:B------:R-:W-:Y:S02]  /*86f0*/  FMUL R11, R0.reuse, R11 ;  /* 0x0000000b000b7220 */ /* 0x040fe40000400000 */
[----:B------:R-:W-:Y:S02]  /*8700*/  @!P2 FMUL R15, R15, 16777216 ;  /* 0x4b8000000f0fa820 */ /* 0x000fe40000400000 */
[----:B------:R-:W-:-:S02]  /*8710*/  FMUL R10, R0, R10 ;  /* 0x0000000a000a7220 */ /* 0x000fc40000400000 */
[----:B------:R-:W-:Y:S01]  /*8720*/  @!P2 FMUL R14, R14, 16777216 ;  /* 0x4b8000000e0ea820 */ /* 0x000fe20000400000 */
[----:B------:R-:W-:Y:S01]  /*8730*/  STL [R1+0x1f0], R18 ;  /* 0x0001f01201007387 */ /* 0x000fe20000100800 */
[----:B------:R-:W-:Y:S02]  /*8740*/  @!P2 FMUL R2, R2, 16777216 ;  /* 0x4b8000000202a820 */ /* 0x000fe40000400000 */
[----:B------:R-:W-:Y:S01]  /*8750*/  @!P2 FMUL R4, R4, 16777216 ;  /* 0x4b8000000404a820 */ /* 0x000fe20000400000 */
[----:B------:R0:W-:Y:S01]  /*8760*/  STL [R1+0x1ec], R11 ;  /* 0x0001ec0b01007387 */ /* 0x0001e20000100800 */
[----:B------:R-:W-:Y:S02]  /*8770*/  FMUL R15, R0, R15 ;  /* 0x0000000f000f7220 */ /* 0x000fe40000400000 */
[----:B------:R-:W-:Y:S01]  /*8780*/  @!P2 FMUL R5, R5, 16777216 ;  /* 0x4b8000000505a820 */ /* 0x000fe20000400000 */
[----:B------:R1:W-:Y:S01]  /*8790*/  STL [R1+0x1e8], R10 ;  /* 0x0001e80a01007387 */ /* 0x0003e20000100800 */
[----:B------:R-:W-:-:S02]  /*87a0*/  @!P2 FMUL R6, R6, 16777216 ;  /* 0x4b8000000606a820 */ /* 0x000fc40000400000 */
[C---:B------:R-:W-:Y:S02]  /*87b0*/  FMUL R4, R0.reuse, R4 ;  /* 0x0000000400047220 */ /* 0x040fe40000400000 */
[C---:B0-----:R-:W-:Y:S01]  /*87c0*/  FMUL R11, R0.reuse, R14 ;  /* 0x0000000e000b7220 */ /* 0x041fe20000400000 */
[----:B------:R-:W-:Y:S01]  /*87d0*/  STL [R1+0x1e4], R15 ;  /* 0x0001e40f01007387 */ /* 0x000fe20000100800 */
[----:B-1----:R-:W-:-:S03]  /*87e0*/  FMUL R10, R0, R2 ;  /* 0x00000002000a7220 */ /* 0x002fc60000400000 */
[----:B------:R-:W-:Y:S01]  /*87f0*/  STL [R1+0x1e0], R11 ;  /* 0x0001e00b01007387 */ /* 0x000fe20000100800 */
[----:B------:R-:W-:Y:S02]  /*8800*/  @!P2 FMUL R7, R7, 16777216 ;  /* 0x4b8000000707a820 */ /* 0x000fe40000400000 */
[C---:B------:R-:W-:Y:S01]  /*8810*/  FMUL R2, R0.reuse, R5 ;  /* 0x0000000500027220 */ /* 0x040fe20000400000 */
[----:B------:R-:W-:Y:S01]  /*8820*/  STL [R1+0x1dc], R10 ;  /* 0x0001dc0a01007387 */ /* 0x000fe20000100800 */
[----:B------:R-:W-:Y:S02]  /*8830*/  FMUL R5, R0, R6 ;  /* 0x0000000600057220 */ /* 0x000fe40000400000 */
[----:B------:R-:W-:Y:S01]  /*8840*/  @!P2 FMUL R40, R40, 16777216 ;  /* 0x4b8000002828a820 */ /* 0x000fe20000400000 */
[----:B------:R0:W-:Y:S01]  /*8850*/  STL [R1+0x1d8], R4 ;  /* 0x0001d80401007387 */ /* 0x0001e20000100800 */
[----:B------:R-:W-:Y:S02]  /*8860*/  @!P2 FMUL R41, R41, 16777216 ;  /* 0x4b8000002929a820 */ /* 0x000fe40000400000 */
[----:B------:R-:W-:Y:S01]  /*8870*/  @!P2 FMUL R42, R42, 16777216 ;  /* 0x4b8000002a2aa820 */ /* 0x000fe20000400000 */
[----:B------:R1:W-:Y:S01]  /*8880*/  STL [R1+0x1d4], R2 ;  /* 0x0001d40201007387 */ /* 0x0003e20000100800 */
[----:B------:R-:W-:-:S02]  /*8890*/  @!P2 FMUL R43, R43, 16777216 ;  /* 0x4b8000002b2ba820 */ /* 0x000fc40000400000 */
[C---:B0-----:R-:W-:Y:S01]  /*88a0*/  FMUL R4, R0.reuse, R7 ;  /* 0x0000000700047220 */ /* 0x041fe20000400000 */
[----:B------:R0:W-:Y:S01]  /*88b0*/  STL [R1+0x1d0], R5 ;  /* 0x0001d00501007387 */ /* 0x0001e20000100800 */
[----:B-1----:R-:W-:-:S03]  /*88c0*/  FMUL R2, R0, R40 ;  /* 0x0000002800027220 */ /* 0x002fc60000400000 */
[----:B------:R1:W-:Y:S01]  /*88d0*/  STL [R1+0x1cc], R4 ;  /* 0x0001cc0401007387 */ /* 0x0003e20000100800 */
[----:B------:R-:W-:Y:S02]  /*88e0*/  @!P2 FMUL R48, R48, 16777216 ;  /* 0x4b8000003030a820 */ /* 0x000fe40000400000 */
[C---:B0-----:R-:W-:Y:S01]  /*88f0*/  FMUL R5, R0.reuse, R41 ;  /* 0x0000002900057220 */ /* 0x041fe20000400000 */
[----:B------:R0:W-:Y:S01]  /*8900*/  STL [R1+0x1c8], R2 ;  /* 0x0001c80201007387 */ /* 0x0001e20000100800 */
[----:B------:R-:W-:Y:S02]  /*8910*/  @!P2 FMUL R49, R49, 16777216 ;  /* 0x4b8000003131a820 */ /* 0x000fe40000400000 */
[----:B-1----:R-:W-:Y:S01]  /*8920*/  FMUL R4, R0, R42 ;  /* 0x0000002a00047220 */ /* 0x002fe20000400000 */
[----:B------:R1:W-:Y:S01]  /*8930*/  STL [R1+0x1c4], R5 ;  /* 0x0001c40501007387 */ /* 0x0003e20000100800 */
[----:B------:R-:W-:Y:S02]  /*8940*/  @!P2 FMUL R50, R50, 16777216 ;  /* 0x4b8000003232a820 */ /* 0x000fe40000400000 */
[----:B------:R-:W-:Y:S01]  /*8950*/  @!P2 FMUL R51, R51, 16777216 ;  /* 0x4b8000003333a820 */ /* 0x000fe20000400000 */
[----:B------:R1:W-:Y:S01]  /*8960*/  STL [R1+0x1c0], R4 ;  /* 0x0001c00401007387 */ /* 0x0003e20000100800 */
[----:B0-----:R-:W-:-:S02]  /*8970*/  FMUL R2, R0, R43 ;  /* 0x0000002b00027220 */ /* 0x001fc40000400000 */
[----:B-1----:R-:W-:-:S03]  /*8980*/  FMUL R5, R0, R48 ;  /* 0x0000003000057220 */ /* 0x002fc60000400000 */
[----:B------:R0:W-:Y:S01]  /*8990*/  STL [R1+0x1bc], R2 ;  /* 0x0001bc0201007387 */ /* 0x0001e20000100800 */
[----:B------:R-:W-:Y:S02]  /*89a0*/  @!P2 FMUL R52, R52, 16777216 ;  /* 0x4b8000003434a820 */ /* 0x000fe40000400000 */
[----:B------:R-:W-:Y:S01]  /*89b0*/  FMUL R4, R0, R49 ;  /* 0x0000003100047220 */ /* 0x000fe20000400000 */
[----:B------:R1:W-:Y:S01]  /*89c0*/  STL [R1+0x1b8], R5 ;  /* 0x0001b80501007387 */ /* 0x0003e20000100800 */
[----:B------:R-:W-:Y:S02]  /*89d0*/  @!P2 FMUL R53, R53, 16777216 ;  /* 0x4b8000003535a820 */ /* 0x000fe40000400000 */
[----:B------:R-:W-:Y:S01]  /*89e0*/  @!P2 FMUL R54, R54, 16777216 ;  /* 0x4b8000003636a820 */ /* 0x000fe20000400000 */
[----:B------:R1:W-:Y:S01]  /*89f0*/  STL [R1+0x1b4], R4 ;  /* 0x0001b40401007387 */ /* 0x0003e20000100800 */
[C---:B0-----:R-:W-:Y:S02]  /*8a00*/  FMUL R2, R0.reuse, R50 ;  /* 0x0000003200027220 */ /* 0x041fe40000400000 */
        /* <DEDUP_REMOVED lines=12> */
[C---:B------:R-:W-:Y:S01]  /*8ad0*/  FMUL R4, R0.reuse, R55 ;  /* 0x0000003700047220 */ /* 0x040fe20000400000 */
[----:B------:R1:W-:Y:S01]  /*8ae0*/  STL [R1+0x1a0], R5 ;  /* 0x0001a00501007387 */ /* 0x0003e20000100800 */
[----:B------:R-:W-:Y:S02]  /*8af0*/  @!P2 FMUL R59, R59, 16777216 ;  /* 0x4b8000003b3ba820 */ /* 0x000fe40000400000 */
[----:B------:R-:W-:Y:S01]  /*8b00*/  @!P2 FMUL R61, R61, 16777216 ;  /* 0x4b8000003d3da820 */ /* 0x000fe20000400000 */
[----:B------:R1:W-:Y:S01]  /*8b10*/  STL [R1+0x19c], R4 ;  /* 0x00019c0401007387 */ /* 0x0003e20000100800 */
[C---:B0-----:R-:W-:Y:S02]  /*8b20*/  FMUL R2, R0.reuse, R56 ;  /* 0x0000003800027220 */ /* 0x041fe40000400000 */
[----:B-1----:R-:W-:-:S03]  /*8b30*/  FMUL R5, R0, R57 ;  /* 0x0000003900057220 */ /* 0x002fc60000400000 */
[----:B------:R0:W-:Y:S01]  /*8b40*/  STL [R1+0x198], R2 ;  /* 0x0001980201007387 */ /* 0x0001e20000100800 */
[----:B------:R-:W-:-:S03]  /*8b50*/  FMUL R4, R0, R58 ;  /* 0x0000003a00047220 */ /* 0x000fc60000400000 */
[----:B------:R1:W-:Y:S04]  /*8b60*/  STL [R1+0x194], R5 ;  /* 0x0001940501007387 */ /* 0x0003e80000100800 */
[----:B------:R3:W-:Y:S01]  /*8b70*/  STL [R1+0x190], R4 ;  /* 0x0001900401007387 */ /* 0x0007e20000100800 */
[C---:B0-----:R-:W-:Y:S02]  /*8b80*/  FMUL R2, R0.reuse, R59 ;  /* 0x0000003b00027220 */ /* 0x041fe40000400000 */
[----:B-1----:R-:W-:-:S03]  /*8b90*/  FMUL R5, R0, R61 ;  /* 0x0000003d00057220 */ /* 0x002fc60000400000 */
[----:B------:R4:W-:Y:S01]  /*8ba0*/  STL [R1+0x18c], R2 ;  /* 0x00018c0201007387 */ /* 0x0009e20000100800 */
[----:B------:R-:W-:-:S03]  /*8bb0*/  @P1 FMUL R12, R12, 0.25 ;  /* 0x3e8000000c0c1820 */ /* 0x000fc60000400000 */
[----:B------:R0:W-:Y:S01]  /*8bc0*/  STL [R1+0x188], R5 ;  /* 0x0001880501007387 */ /* 0x0001e20000100800 */
[----:B------:R-:W-:Y:S02]  /*8bd0*/  @P1 FMUL R13, R13, 0.25 ;  /* 0x3e8000000d0d1820 */ /* 0x000fe40000400000 */
[----:B------:R-:W-:Y:S02]  /*8be0*/  @!P2 FMUL R12, R12, 16777216 ;  /* 0x4b8000000c0ca820 */ /* 0x000fe40000400000 */
[----:B------:R-:W-:Y:S02]  /*8bf0*/  @P1 FMUL R8, R8, 0.25 ;  /* 0x3e80000008081820 */ /* 0x000fe40000400000 */
[----:B------:R-:W-:Y:S02]  /*8c00*/  @!P2 FMUL R13, R13, 16777216 ;  /* 0x4b8000000d0da820 */ /* 0x000fe40000400000 */
[----:B------:R-:W-:Y:S02]  /*8c10*/  @P1 FMUL R60, R60, 0.25 ;  /* 0x3e8000003c3c1820 */ /* 0x000fe40000400000 */
[----:B------:R-:W-:-:S02]  /*8c20*/  @P1 FMUL R9, R9, 0.25 ;  /* 0x3e80000009091820 */ /* 0x000fc40000400000 */
[----:B------:R-:W-:Y:S02]  /*8c30*/  @!P2 FMUL R8, R8, 16777216 ;  /* 0x4b8000000808a820 */ /* 0x000fe40000400000 */
[----:B------:R-:W-:Y:S02]  /*8c40*/  @!P2 FMUL R60, R60, 16777216 ;  /* 0x4b8000003c3ca820 */ /* 0x000fe40000400000 */
[----:B------:R-:W-:Y:S02]  /*8c50*/  @!P2 FMUL R9, R9, 16777216 ;  /* 0x4b8000000909a820 */ /* 0x000fe40000400000 */
[----:B------:R-:W-:Y:S02]  /*8c60*/  @P1 FMUL R16, R16, 0.25 ;  /* 0x3e80000010101820 */ /* 0x000fe40000400000 */
[----:B------:R-:W-:Y:S02]  /*8c70*/  FMUL R60, R0, R60 ;  /* 0x0000003c003c7220 */ /* 0x000fe40000400000 */
[----:B------:R-:W-:-:S02]  /*8c80*/  @P1 FMUL R17, R17, 0.25 ;  /* 0x3e80000011111820 */ /* 0x000fc40000400000 */
[----:B------:R-:W-:Y:S02]  /*8c90*/  @!P2 FMUL R16, R16, 16777216 ;  /* 0x4b8000001010a820 */ /* 0x000fe40000400000 */
[----:B------:R-:W-:Y:S02]  /*8ca0*/  @P1 FMUL R20, R20, 0.25 ;  /* 0x3e80000014141820 */ /* 0x000fe40000400000 */
[----:B------:R-:W-:Y:S02]  /*8cb0*/  @!P2 FMUL R17, R17, 16777216 ;  /* 0x4b8000001111a820 */ /* 0x000fe40000400000 */
[----:B------:R-:W-:Y:S02]  /*8cc0*/  @P1 FMUL R21, R21, 0.25 ;  /* 0x3e80000015151820 */ /* 0x000fe40000400000 */
[----:B------:R-:W-:Y:S02]  /*8cd0*/  @!P2 FMUL R20, R20, 16777216 ;  /* 0x4b8000001414a820 */ /* 0x000fe40000400000 */
[----:B------:R-:W-:-:S02]  /*8ce0*/  @P1 FMUL R44, R44, 0.25 ;  /* 0x3e8000002c2c1820 */ /* 0x000fc40000400000 */
[----:B------:R-:W-:Y:S02]  /*8cf0*/  @!P2 FMUL R21, R21, 16777216 ;  /* 0x4b8000001515a820 */ /* 0x000fe40000400000 */
[----:B------:R-:W-:Y:S02]  /*8d00*/  @P1 FMUL R45, R45, 0.25 ;  /* 0x3e8000002d2d1820 */ /* 0x000fe40000400000 */
[----:B------:R-:W-:Y:S02]  /*8d10*/  @!P2 FMUL R44, R44, 16777216 ;  /* 0x4b8000002c2ca820 */ /* 0x000fe40000400000 */
[----:B--2---:R-:W-:Y:S02]  /*8d20*/  @!P2 FMUL R3, R3, 16777216 ;  /* 0x4b8000000303a820 */ /* 0x004fe40000400000 */
[----:B------:R-:W-:Y:S02]  /*8d30*/  @P1 FMUL R32, R32, 0.25 ;  /* 0x3e80000020201820 */ /* 0x000fe40000400000 */
[----:B------:R-:W-:-:S02]  /*8d40*/  @!P2 FMUL R45, R45, 16777216 ;  /* 0x4b8000002d2da820 */ /* 0x000fc40000400000 */
[----:B------:R-:W-:Y:S02]  /*8d50*/  @P1 FMUL R33, R33, 0.25 ;  /* 0x3e80000021211820 */ /* 0x000fe40000400000 */
[----:B------:R-:W-:Y:S02]  /*8d60*/  @!P2 FMUL R32, R32, 16777216 ;  /* 0x4b8000002020a820 */ /* 0x000fe40000400000 */
[----:B------:R-:W-:Y:S02]  /*8d70*/  @P1 FMUL R24, R24, 0.25 ;  /* 0x3e80000018181820 */ /* 0x000fe40000400000 */
[----:B------:R-:W-:Y:S02]  /*8d80*/  @!P2 FMUL R33, R33, 16777216 ;  /* 0x4b8000002121a820 */ /* 0x000fe40000400000 */
[----:B------:R-:W-:Y:S02]  /*8d90*/  @P1 FMUL R25, R25, 0.25 ;  /* 0x3e80000019191820 */ /* 0x000fe40000400000 */
[----:B------:R-:W-:-:S02]  /*8da0*/  @!P2 FMUL R24, R24, 16777216 ;  /* 0x4b8000001818a820 */ /* 0x000fc40000400000 */
[----:B---3--:R-:W-:-:S05]  /*8db0*/  FMUL R4, R0, R30 ;  /* 0x0000001e00047220 */ /* 0x008fca0000400000 */
[----:B------:R1:W-:Y:S01]  /*8dc0*/  STL [R1+0x184], R4 ;  /* 0x0001840401007387 */ /* 0x0003e20000100800 */
[C---:B----4-:R-:W-:Y:S02]  /*8dd0*/  FMUL R2, R0.reuse, R31 ;  /* 0x0000001f00027220 */ /* 0x050fe40000400000 */
[----:B0-----:R-:W-:-:S03]  /*8de0*/  FMUL R5, R0, R38 ;  /* 0x0000002600057220 */ /* 0x001fc60000400000 */
[----:B------:R0:W-:Y:S01]  /*8df0*/  STL [R1+0x180], R2 ;  /* 0x0001800201007387 */ /* 0x0001e20000100800 */
[----:B-1----:R-:W-:-:S03]  /*8e00*/  FMUL R4, R0, R39 ;  /* 0x0000002700047220 */ /* 0x002fc60000400000 */
[----:B------:R-:W-:Y:S01]  /*8e10*/  STL [R1+0x17c], R5 ;  /* 0x00017c0501007387 */ /* 0x000fe20000100800 */
[----:B0-----:R-:W-:-:S03]  /*8e20*/  FMUL R2, R0, R3 ;  /* 0x0000000300027220 */ /* 0x001fc60000400000 */
[----:B------:R-:W2:Y:S04]  /*8e30*/  LDL.LU R3, [R1+0x320] ;  /* 0x0003200001037983 */ /* 0x000ea80000300800 */
[----:B------:R0:W-:Y:S02]  /*8e40*/  STL [R1+0x178], R4 ;  /* 0x0001780401007387 */ /* 0x0001e40000100800 */
[C---:B0-----:R-:W-:Y:S02]  /*8e50*/  FMUL R4, R0.reuse, R12 ;  /* 0x0000000c00047220 */ /* 0x041fe40000400000 */
[----:B------:R-:W3:Y:S04]  /*8e60*/  LDL.LU R12, [R1+0x31c] ;  /* 0x00031c00010c7983 */ /* 0x000ee80000300800 */
[----:B------:R0:W-:Y:S02]  /*8e70*/  STL [R1+0xd8], R2 ;  /* 0x0000d80201007387 */ /* 0x0001e40000100800 */
[----:B0-----:R-:W-:-:S02]  /*8e80*/  FMUL R2, R0, R13 ;  /* 0x0000000d00027220 */ /* 0x001fc40000400000 */
[----:B------:R-:W4:Y:S04]  /*8e90*/  LDL.LU R13, [R1+0x318] ;  /* 0x00031800010d7983 */ /* 0x000f280000300800 */
[----:B------:R0:W-:Y:S02]  /*8ea0*/  STL [R1+0xcc], R4 ;  /* 0x0000cc0401007387 */ /* 0x0001e40000100800 */
[C---:B0-----:R-:W-:Y:S02]  /*8eb0*/  FMUL R4, R0.reuse, R8 ;  /* 0x0000000800047220 */ /* 0x041fe40000400000 */
[----:B------:R-:W2:Y:S04]  /*8ec0*/  LDL.LU R8, [R1+0x314] ;  /* 0x0003140001087983 */ /* 0x000ea80000300800 */
[----:B------:R0:W-:Y:S02]  /*8ed0*/  STL [R1+0xc8], R2 ;  /* 0x0000c80201007387 */ /* 0x0001e40000100800 */
[----:B0-----:R-:W-:-:S02]  /*8ee0*/  FMUL R2, R0, R9 ;  /* 0x0000000900027220 */ /* 0x001fc40000400000 */
[----:B------:R-:W2:Y:S04]  /*8ef0*/  LDL.LU R9, [R1+0x310] ;  /* 0x0003100001097983 */ /* 0x000ea80000300800 */
[----:B------:R0:W-:Y:S04]  /*8f00*/  STL [R1+0xbc], R4 ;  /* 0x0000bc0401007387 */ /* 0x0001e80000100800 */
[----:B------:R-:W-:Y:S04]  /*8f10*/  STL [R1+0x2b0], R60 ;  /* 0x0002b03c01007387 */ /* 0x000fe80000100800 */
[----:B------:R1:W-:Y:S01]  /*8f20*/  STL [R1+0xb8], R2 ;  /* 0x0000b80201007387 */ /* 0x0003e20000100800 */
[----:B0-----:R-:W-:-:S02]  /*8f30*/  FMUL R4, R0, R17 ;  /* 0x0000001100047220 */ /* 0x001fc40000400000 */
[C---:B-1----:R-:W-:Y:S02]  /*8f40*/  FMUL R2, R0.reuse, R16 ;  /* 0x0000001000027220 */ /* 0x042fe40000400000 */
[----:B------:R-:W2:Y:S04]  /*8f50*/  LDL.LU R16, [R1+0x30c] ;  /* 0x00030c0001107983 */ /* 0x000ea80000300800 */
[----:B------:R-:W2:Y:S04]  /*8f60*/  LDL.LU R17, [R1+0x308] ;  /* 0x0003080001117983 */ /* 0x000ea80000300800 */
[----:B------:R0:W-:Y:S01]  /*8f70*/  STL [R1+0xa8], R2 ;  /* 0x0000a80201007387 */ /* 0x0001e20000100800 */
[----:B------:R-:W-:-:S02]  /*8f80*/  FMUL R60, R0, R21 ;  /* 0x00000015003c7220 */ /* 0x000fc40000400000 */
[C---:B0-----:R-:W-:Y:S02]  /*8f90*/  FMUL R2, R0.reuse, R20 ;  /* 0x0000001400027220 */ /* 0x041fe40000400000 */
[----:B------:R-:W2:Y:S04]  /*8fa0*/  LDL.LU R20, [R1+0x304] ;  /* 0x0003040001147983 */ /* 0x000ea80000300800 */
[----:B------:R0:W-:Y:S04]  /*8fb0*/  STL [R1+0x9c], R4 ;  /* 0x00009c0401007387 */ /* 0x0001e80000100800 */
[----:B------:R-:W2:Y:S04]  /*8fc0*/  LDL.LU R21, [R1+0x300] ;  /* 0x0003000001157983 */ /* 0x000ea80000300800 */
[----:B------:R1:W-:Y:S01]  /*8fd0*/  STL [R1+0x98], R2 ;  /* 0x0000980201007387 */ /* 0x0003e20000100800 */
[----:B0-----:R-:W-:-:S03]  /*8fe0*/  FMUL R4, R0, R45 ;  /* 0x0000002d00047220 */ /* 0x001fc60000400000 */
[----:B------:R-:W-:Y:S01]  /*8ff0*/  STL [R1+0x2b4], R60 ;  /* 0x0002b43c01007387 */ /* 0x000fe20000100800 */
[----:B-1----:R-:W-:-:S03]  /*9000*/  FMUL R2, R0, R44 ;  /* 0x0000002c00027220 */ /* 0x002fc60000400000 */
[----:B------:R-:W2:Y:S04]  /*9010*/  LDL.LU R44, [R1+0x2fc] ;  /* 0x0002fc00012c7983 */ /* 0x000ea80000300800 */
[----:B------:R-:W2:Y:S04]  /*9020*/  LDL.LU R45, [R1+0x2f8] ;  /* 0x0002f800012d7983 */ /* 0x000ea80000300800 */
[----:B------:R0:W-:Y:S01]  /*9030*/  STL [R1+0x88], R2 ;  /* 0x0000880201007387 */ /* 0x0001e20000100800 */
[----:B------:R-:W-:Y:S02]  /*9040*/  @P1 FMUL R37, R37, 0.25 ;  /* 0x3e80000025251820 */ /* 0x000fe40000400000 */
[----:B------:R-:W-:-:S02]  /*9050*/  @!P2 FMUL R25, R25, 16777216 ;  /* 0x4b8000001919a820 */ /* 0x000fc40000400000 */
[----:B0-----:R-:W-:Y:S02]  /*9060*/  FMUL R2, R0, R32 ;  /* 0x0000002000027220 */ /* 0x001fe40000400000 */
[----:B------:R-:W2:Y:S04]  /*9070*/  LDL.LU R32, [R1+0x2f4] ;  /* 0x0002f40001207983 */ /* 0x000ea80000300800 */
[----:B------:R0:W-:Y:S01]  /*9080*/  STL [R1+0x7c], R4 ;  /* 0x00007c0401007387 */ /* 0x0001e20000100800 */
[----:B------:R-:W-:Y:S02]  /*9090*/  @P1 FMUL R36, R36, 0.25 ;  /* 0x3e80000024241820 */ /* 0x000fe40000400000 */
[----:B------:R-:W-:Y:S02]  /*90a0*/  @!P2 FMUL R37, R37, 16777216 ;  /* 0x4b8000002525a820 */ /* 0x000fe40000400000 */
[----:B0-----:R-:W-:-:S02]  /*90b0*/  FMUL R4, R0, R33 ;  /* 0x0000002100047220 */ /* 0x001fc40000400000 */
[----:B------:R-:W2:Y:S04]  /*90c0*/  LDL.LU R33, [R1+0x2f0] ;  /* 0x0002f00001217983 */ /* 0x000ea80000300800 */
[----:B------:R0:W-:Y:S01]  /*90d0*/  STL [R1+0x78], R2 ;  /* 0x0000780201007387 */ /* 0x0001e20000100800 */
[----:B------:R-:W-:Y:S02]  /*90e0*/  @P1 FMUL R29, R29, 0.25 ;  /* 0x3e8000001d1d1820 */ /* 0x000fe40000400000 */
[----:B------:R-:W-:Y:S01]  /*90f0*/  @!P2 FMUL R36, R36, 16777216 ;  /* 0x4b8000002424a820 */ /* 0x000fe20000400000 */
[----:B------:R-:W1:Y:S01]  /*9100*/  S2R R39, SR_TID.X ;  /* 0x0000000000277919 */ /* 0x000e620000002100 */
[----:B0-----:R-:W-:-:S03]  /*9110*/  FMUL R2, R0, R24 ;  /* 0x0000001800027220 */ /* 0x001fc60000400000 */
[----:B------:R-:W2:Y:S04]  /*9120*/  LDL.LU R24, [R1+0x2ec] ;  /* 0x0002ec0001187983 */ /* 0x000ea80000300800 */
[----:B------:R0:W-:Y:S01]  /*9130*/  STL [R1+0x6c], R4 ;  /* 0x00006c0401007387 */ /* 0x0001e20000100800 */
[----:B------:R-:W-:Y:S02]  /*9140*/  @!P2 FMUL R29, R29, 16777216 ;  /* 0x4b8000001d1da820 */ /* 0x000fe40000400000 */
[C---:B0-----:R-:W-:Y:S02]  /*9150*/  FMUL R4, R0.reuse, R25 ;  /* 0x0000001900047220 */ /* 0x041fe40000400000 */
[----:B------:R-:W2:Y:S04]  /*9160*/  LDL.LU R25, [R1+0x2e8] ;  /* 0x0002e80001197983 */ /* 0x000ea80000300800 */
[----:B------:R0:W-:Y:S04]  /*9170*/  STL [R1+0x68], R2 ;  /* 0x0000680201007387 */ /* 0x0001e80000100800 */
[----:B------:R-:W1:Y:S01]  /*9180*/  S2R R38, SR_TID.X ;  /* 0x0000000000267919 */ /* 0x000e620000002100 */
[----:B0-----:R-:W-:-:S03]  /*9190*/  FMUL R2, R0, R37 ;  /* 0x0000002500027220 */ /* 0x001fc60000400000 */
[----:B------:R-:W2:Y:S04]  /*91a0*/  LDL.LU R37, [R1+0x2e4] ;  /* 0x0002e40001257983 */ /* 0x000ea80000300800 */
[----:B------:R0:W-:Y:S04]  /*91b0*/  STL [R1+0x5c], R4 ;  /* 0x00005c0401007387 */ /* 0x0001e80000100800 */
[----:B------:R-:W1:Y:S04]  /*91c0*/  S2R R31, SR_CTAID.X ;  /* 0x00000000001f7919 */ /* 0x000e680000002500 */
[----:B------:R0:W-:Y:S02]  /*91d0*/  STL [R1+0x58], R2 ;  /* 0x0000580201007387 */ /* 0x0001e40000100800 */
[----:B0-----:R-:W-:-:S02]  /*91e0*/  FMUL R4, R0, R36 ;  /* 0x0000002400047220 */ /* 0x001fc40000400000 */
[----:B------:R-:W2:Y:S01]  /*91f0*/  LDL.LU R36, [R1+0x2e0] ;  /* 0x0002e00001247983 */ /* 0x000ea20000300800 */
[----:B------:R-:W-:Y:S02]  /*9200*/  @P1 FMUL R28, R28, 0.25 ;  /* 0x3e8000001c1c1820 */ /* 0x000fe40000400000 */
[----:B------:R-:W-:Y:S02]  /*9210*/  FMUL R2, R0, R29 ;  /* 0x0000001d00027220 */ /* 0x000fe40000400000 */
[----:B------:R-:W2:Y:S04]  /*9220*/  LDL.LU R29, [R1+0x2dc] ;  /* 0x0002dc00011d7983 */ /* 0x000ea80000300800 */
[----:B------:R0:W-:Y:S01]  /*9230*/  STL [R1+0x4c], R4 ;  /* 0x00004c0401007387 */ /* 0x0001e20000100800 */
[----:B------:R-:W-:-:S03]  /*9240*/  @!P2 FMUL R28, R28, 16777216 ;  /* 0x4b8000001c1ca820 */ /* 0x000fc60000400000 */
[----:B0-----:R-:W0:Y:S01]  /*9250*/  S2R R4, SR_CTAID.Y ;  /* 0x0000000000047919 */ /* 0x001e220000002600 */
[----:B------:R-:W-:-:S03]  /*9260*/  FMUL R0, R0, R28 ;  /* 0x0000001c00007220 */ /* 0x000fc60000400000 */
[----:B------:R-:W2:Y:S04]  /*9270*/  LDL.LU R28, [R1+0x2d8] ;  /* 0x0002d800011c7983 */ /* 0x000ea80000300800 */
[----:B------:R1:W-:Y:S04]  /*9280*/  STL [R1+0x48], R2 ;  /* 0x0000480201007387 */ /* 0x0003e80000100800 */
[----:B------:R0:W-:Y:S01]  /*9290*/  STL [R1+0x3c], R0 ;  /* 0x00003c0001007387 */ /* 0x0001e20000100800 */
[----:B-1----:R-:W-:Y:S01]  /*92a0*/  PRMT R5, R38, 0x6540, R31 ;  /* 0x0000654026057816 */ /* 0x002fe2000000001f */
[----:B------:R-:W-:-:S02]  /*92b0*/  IMAD.SHL.U32 R2, R39, 0x10, RZ ;  /* 0x0000001027027824 */ /* 0x000fc400078e00ff */
[----:B0-----:R-:W-:-:S05]  /*92c0*/  IMAD.SHL.U32 R0, R39, 0x1000, RZ ;  /* 0x0000100027007824 */ /* 0x001fca00078e00ff */
[----:B------:R-:W-:Y:S01]  /*92d0*/  LOP3.LUT R0, R0, 0x6000, RZ, 0xc0, !PT ;  /* 0x0000600000007812 */ /* 0x000fe200078ec0ff */
[----:B------:R-:W-:-:S03]  /*92e0*/  IMAD R4, R4, c[0x0][0x1c0], RZ ;  /* 0x0000700004047a24 */ /* 0x000fc600078e02ff */
[----:B------:R-:W-:Y:S01]  /*92f0*/  LOP3.LUT R0, R0, 0x1ff0, R2, 0xf8, !PT ;  /* 0x00001ff000007812 */ /* 0x000fe200078ef802 */
[----:B------:R-:W-:Y:S02]  /*9300*/  IMAD R2, R5, c[0x0][0x1c4], RZ ;  /* 0x0000710005027a24 */ /* 0x000fe400078e02ff */
[C---:B------:R-:W-:Y:S02]  /*9310*/  IMAD.SHL.U32 R5, R4.reuse, 0x2, RZ ;  /* 0x0000000204057824 */ /* 0x040fe400078e00ff */
[----:B------:R0:W-:Y:S01]  /*9320*/  STL [R1+0x108], R0 ;  /* 0x0001080001007387 */ /* 0x0001e20000100800 */
[----:B------:R-:W-:Y:S01]  /*9330*/  IMAD.HI R4, R4, 0x2, RZ ;  /* 0x0000000204047827 */ /* 0x000fe200078e02ff */
[----:B0-----:R-:W-:-:S03]  /*9340*/  SHF.L.U32 R0, R2, 0x1, RZ ;  /* 0x0000000102007819 */ /* 0x001fc600000006ff */
[----:B------:R-:W-:Y:S01]  /*9350*/  IMAD.HI R2, R2, 0x2, RZ ;  /* 0x0000000202027827 */ /* 0x000fe200078e02ff */
[----:B------:R-:W-:-:S04]  /*9360*/  IADD3 R0, P1, P2, R0, c[0x0][0x178], R5 ;  /* 0x00005e0000007a10 */ /* 0x000fc80007a3e005 */
[----:B------:R-:W-:Y:S01]  /*9370*/  IADD3.X R2, R2, c[0x0][0x17c], R4, P1, P2 ;  /* 0x00005f0002027a10 */ /* 0x000fe20000fe4404 */
[----:B------:R0:W-:Y:S04]  /*9380*/  STL [R1+0x2a0], R0 ;  /* 0x0002a00001007387 */ /* 0x0001e80000100800 */
[----:B------:R1:W-:Y:S04]  /*9390*/  STL [R1+0x2a4], R2 ;  /* 0x0002a40201007387 */ /* 0x0003e80000100800 */
[----:B0-----:R-:W2:Y:S01]  /*93a0*/  LDL.LU R0, [R1+0x160] ;  /* 0x0001600001007983 */ /* 0x001ea20000300800 */
[C---:B------:R-:W-:Y:S01]  /*93b0*/  IMAD.SHL.U32 R6, R39.reuse, 0x8, RZ ;  /* 0x0000000827067824 */ /* 0x040fe200078e00ff */
[----:B------:R-:W-:Y:S01]  /*93c0*/  SHF.R.U32.HI R4, RZ, 0x1, R39 ;  /* 0x00000001ff047819 */ /* 0x000fe20000011627 */
[----:B------:R-:W-:-:S03]  /*93d0*/  IMAD.SHL.U32 R5, R39, 0x4, RZ ;  /* 0x0000000427057824 */ /* 0x000fc600078e00ff */
[----:B------:R-:W-:Y:S02]  /*93e0*/  LOP3.LUT R6, R6, 0x38, RZ, 0xc0, !PT ;  /* 0x0000003806067812 */ /* 0x000fe400078ec0ff */
[----:B------:R-:W-:Y:S02]  /*93f0*/  LOP3.LUT R5, R5, 0x3c0, RZ, 0xc0, !PT ;  /* 0x000003c005057812 */ /* 0x000fe400078ec0ff */
[----:B------:R-:W-:-:S04]  /*9400*/  LOP3.LUT R4, R4, 0x4, RZ, 0xc0, !PT ;  /* 0x0000000404047812 */ /* 0x000fc800078ec0ff */
[----:B-1----:R-:W-:-:S05]  /*9410*/  IADD3 R2, R4, R6, R5 ;  /* 0x0000000604027210 */ /* 0x002fca0007ffe005 */
[----:B------:R-:W-:Y:S04]  /*9420*/  STL [R1+0x11c], R2 ;  /* 0x00011c0201007387 */ /* 0x000fe80000100800 */
[----:B--2---:R0:W-:Y:S04]  /*9430*/  STL [R1+0x2c8], R0 ;  /* 0x0002c80001007387 */ /* 0x0041e80000100800 */
[----:B0-----:R-:W2:Y:S04]  /*9440*/  LDL.LU R0, [R1+0x164] ;  /* 0x0001640001007983 */ /* 0x001ea80000300800 */
[----:B--2---:R0:W-:Y:S04]  /*9450*/  STL [R1+0x2d4], R0 ;  /* 0x0002d40001007387 */ /* 0x0041e80000100800 */
[----:B------:R-:W2:Y:S04]  /*9460*/  LDL.LU R60, [R1+0x150] ;  /* 0x00015000013c7983 */ /* 0x000ea80000300800 */
[----:B------:R-:W2:Y:S04]  /*9470*/  LDL.LU R2, [R1+0x154] ;  /* 0x0001540001027983 */ /* 0x000ea80000300800 */
[----:B0-----:R-:W2:Y:S04]  /*9480*/  LDL.LU R0, [R1+0x140] ;  /* 0x0001400001007983 */ /* 0x001ea80000300800 */
[----:B------:R-:W3:Y:S01]  /*9490*/  LDL.LU R4, [R1+0x144] ;  /* 0x0001440001047983 */ /* 0x000ee20000300800 */
[----:B------:R-:W-:-:S02]  /*94a0*/  LOP3.LUT P1, RZ, R39, 0x100, RZ, 0xc0, !PT ;  /* 0x0000010027ff7812 */ /* 0x000fc4000782c0ff */
[----:B------:R-:W-:Y:S01]  /*94b0*/  FSETP.GT.AND P2, PT, |R3|, 8.50705917302346158658e+37, PT ;  /* 0x7e8000000300780b */ /* 0x000fe20003f44200 */
[----:B--2---:R0:W-:Y:S04]  /*94c0*/  STL [R1+0x18], R0 ;  /* 0x0000180001007387 */ /* 0x0041e80000100800 */
[----:B0-----:R-:W2:Y:S04]  /*94d0*/  LDL.LU R0, [R1+0x130] ;  /* 0x0001300001007983 */ /* 0x001ea80000300800 */
[----:B---3--:R0:W-:Y:S04]  /*94e0*/  STL [R1+0xc], R4 ;  /* 0x00000c0401007387 */ /* 0x0081e80000100800 */
[----:B0-----:R-:W3:Y:S04]  /*94f0*/  LDL.LU R4, [R1+0x134] ;  /* 0x0001340001047983 */ /* 0x001ee80000300800 */
        /* <DEDUP_REMOVED lines=32> */
[----:B------:R-:W-:-:S03]  /*9700*/  @P2 FMUL R37, R37, 0.25 ;  /* 0x3e80000025252820 */ /* 0x000fc60000400000 */
[----:B------:R-:W3:Y:S04]  /*9710*/  LDL.LU R55, [R1+0x20] ;  /* 0x0000200001377983 */ /* 0x000ee80000300800 */
[----:B------:R-:W3:Y:S04]  /*9720*/  LDL.LU R56, [R1+0x24] ;  /* 0x0000240001387983 */ /* 0x000ee80000300800 */
[----:B------:R-:W3:Y:S01]  /*9730*/  LDL.LU R57, [R1+0x10] ;  /* 0x0000100001397983 */ /* 0x000ee20000300800 */
[----:B------:R-:W-:-:S03]  /*9740*/  FSETP.GEU.AND P3, PT, |R3|, 1.175494350822287508e-38, PT ;  /* 0x008000000300780b */ /* 0x000fc60003f6e200 */
[----:B------:R-:W3:Y:S04]  /*9750*/  LDL.LU R58, [R1+0x14] ;  /* 0x00001400013a7983 */ /* 0x000ee80000300800 */
[----:B------:R-:W3:Y:S04]  /*9760*/  LDL.LU R59, [R1] ;  /* 0x00000000013b7983 */ /* 0x000ee80000300800 */
[----:B------:R-:W3:Y:S04]  /*9770*/  LDL.LU R61, [R1+0x4] ;  /* 0x00000400013d7983 */ /* 0x000ee80000300800 */
[----:B------:R0:W-:Y:S04]  /*9780*/  STL [R1+0x2cc], R3 ;  /* 0x0002cc0301007387 */ /* 0x0001e80000100800 */
[----:B0-----:R-:W3:Y:S04]  /*9790*/  LDL R3, [R1+0xc] ;  /* 0x00000c0001037983 */ /* 0x001ee80000100800 */
[----:B------:R0:W-:Y:S04]  /*97a0*/  STL [R1+0x2d0], R37 ;  /* 0x0002d02501007387 */ /* 0x0001e80000100800 */
[----:B0-----:R-:W4:Y:S01]  /*97b0*/  LDL R37, [R1+0x18] ;  /* 0x0000180001257983 */ /* 0x001f220000100800 */
[----:B--2---:R-:W-:-:S05]  /*97c0*/  @P2 FMUL R0, R0, 0.25 ;  /* 0x3e80000000002820 */ /* 0x004fca0000400000 */
[----:B------:R0:W-:Y:S04]  /*97d0*/  STL [R1+0x8], R0 ;  /* 0x0000080001007387 */ /* 0x0001e80000100800 */
[----:B0-----:R-:W2:Y:S01]  /*97e0*/  LDL.LU R0, [R1+0x2d4] ;  /* 0x0002d40001007983 */ /* 0x001ea20000300800 */
[----:B------:R-:W-:Y:S02]  /*97f0*/  @P2 FMUL R2, R2, 0.25 ;  /* 0x3e80000002022820 */ /* 0x000fe40000400000 */
[----:B------:R-:W-:-:S03]  /*9800*/  @P2 FMUL R60, R60, 0.25 ;  /* 0x3e8000003c3c2820 */ /* 0x000fc60000400000 */
[----:B------:R0:W-:Y:S01]  /*9810*/  STL [R1+0x2bc], R2 ;  /* 0x0002bc0201007387 */ /* 0x0001e20000100800 */
[----:B---3--:R-:W-:-:S05]  /*9820*/  @P2 FMUL R3, R3, 0.25 ;  /* 0x3e80000003032820 */ /* 0x008fca0000400000 */
[----:B------:R-:W-:Y:S01]  /*9830*/  @P2 STL [R1+0xc], R3 ;  /* 0x00000c0301002387 */ /* 0x000fe20000100800 */
[----:B----4-:R-:W-:-:S04]  /*9840*/  @P2 FMUL R37, R37, 0.25 ;  /* 0x3e80000025252820 */ /* 0x010fc80000400000 */
[----:B0-----:R-:W-:Y:S01]  /*9850*/  IMAD.MOV.U32 R2, RZ, RZ, R37 ;  /* 0x000000ffff027224 */ /* 0x001fe200078e0025 */
[----:B------:R0:W-:Y:S04]  /*9860*/  @P2 STL [R1+0x18], R37 ;  /* 0x0000182501002387 */ /* 0x0001e80000100800 */
[----:B0-----:R-:W3:Y:S04]  /*9870*/  LDL.LU R37, [R1+0x2d0] ;  /* 0x0002d00001257983 */ /* 0x001ee80000300800 */
[----:B------:R0:W-:Y:S02]  /*9880*/  STL [R1+0x2c0], R60 ;  /* 0x0002c03c01007387 */ /* 0x0001e40000100800 */
[----:B0-----:R-:W-:-:S02]  /*9890*/  IMAD.MOV.U32 R60, RZ, RZ, R3 ;  /* 0x000000ffff3c7224 */ /* 0x001fc400078e0003 */
[----:B------:R-:W4:Y:S01]  /*98a0*/  LDL.LU R3, [R1+0x2cc] ;  /* 0x0002cc0001037983 */ /* 0x000f220000300800 */
[----:B--2---:R-:W-:-:S05]  /*98b0*/  @P2 FMUL R0, R0, 0.25 ;  /* 0x3e80000000002820 */ /* 0x004fca0000400000 */
[----:B------:R0:W-:Y:S04]  /*98c0*/  STL [R1+0x2c], R0 ;  /* 0x00002c0001007387 */ /* 0x0001e80000100800 */
[----:B0-----:R-:W2:Y:S04]  /*98d0*/  LDL.LU R0, [R1+0x2c8] ;  /* 0x0002c80001007983 */ /* 0x001ea80000300800 */
[----:B------:R0:W-:Y:S04]  /*98e0*/  STL [R1+0x2c4], R2 ;  /* 0x0002c40201007387 */ /* 0x0001e80000100800 */
[----:B0-----:R-:W3:Y:S01]  /*98f0*/  LDL R2, [R1+0x8] ;  /* 0x0000080001027983 */ /* 0x001ee20000100800 */
[----:B--2---:R-:W-:-:S05]  /*9900*/  @P2 FMUL R0, R0, 0.25 ;  /* 0x3e80000000002820 */ /* 0x004fca0000400000 */
[----:B------:R0:W-:Y:S01]  /*9910*/  STL [R1+0x2b8], R0 ;  /* 0x0002b80001007387 */ /* 0x0001e20000100800 */
[----:B---3--:R-:W-:-:S03]  /*9920*/  @!P3 FMUL R2, R2, 16777216 ;  /* 0x4b8000000202b820 */ /* 0x008fc60000400000 */
[----:B0-----:R-:W2:Y:S04]  /*9930*/  LDL R0, [R1+0x2c] ;  /* 0x00002c0001007983 */ /* 0x001ea80000100800 */
[----:B------:R0:W-:Y:S04]  /*9940*/  @!P3 STL [R1+0x8], R2 ;  /* 0x000008020100b387 */ /* 0x0001e80000100800 */
[----:B0-----:R-:W3:Y:S01]  /*9950*/  LDL.LU R2, [R1+0x2c4] ;  /* 0x0002c40001027983 */ /* 0x001ee20000300800 */
[----:B------:R-:W-:-:S05]  /*9960*/  @!P3 FMUL R60, R60, 16777216 ;  /* 0x4b8000003c3cb820 */ /* 0x000fca0000400000 */
[----:B------:R0:W-:Y:S04]  /*9970*/  @!P3 STL [R1+0xc], R60 ;  /* 0x00000c3c0100b387 */ /* 0x0001e80000100800 */
[----:B0-----:R-:W2:Y:S01]  /*9980*/  LDL.LU R60, [R1+0x2c0] ;  /* 0x0002c000013c7983 */ /* 0x001ea20000300800 */
[----:B----4-:R-:W-:Y:S02]  /*9990*/  @P2 FMUL R3, R3, 0.25 ;  /* 0x3e80000003032820 */ /* 0x010fe40000400000 */
[----:B---3--:R-:W-:-:S05]  /*99a0*/  @!P3 FMUL R2, R2, 16777216 ;  /* 0x4b8000000202b820 */ /* 0x008fca0000400000 */
[----:B------:R0:W-:Y:S04]  /*99b0*/  @!P3 STL [R1+0x18], R2 ;  /* 0x000018020100b387 */ /* 0x0001e80000100800 */
[----:B0-----:R-:W3:Y:S01]  /*99c0*/  LDL.LU R2, [R1+0x2bc] ;  /* 0x0002bc0001027983 */ /* 0x001ee20000300800 */
[----:B--2---:R-:W-:-:S05]  /*99d0*/  @!P3 FMUL R0, R0, 16777216 ;  /* 0x4b8000000000b820 */ /* 0x004fca0000400000 */
[----:B------:R0:W-:Y:S04]  /*99e0*/  @!P3 STL [R1+0x2c], R0 ;  /* 0x00002c000100b387 */ /* 0x0001e80000100800 */
[----:B0-----:R-:W2:Y:S01]  /*99f0*/  LDL.LU R0, [R1+0x2b8] ;  /* 0x0002b80001007983 */ /* 0x001ea20000300800 */
[----:B------:R-:W-:-:S06]  /*9a00*/  @!P3 FMUL R3, R3, 16777216 ;  /* 0x4b8000000303b820 */ /* 0x000fcc0000400000 */
[----:B------:R-:W0:Y:S01]  /*9a10*/  MUFU.RCP R3, R3 ;  /* 0x0000000300037308 */ /* 0x000e220000001000 */
[----:B------:R-:W-:Y:S02]  /*9a20*/  @P2 FMUL R36, R36, 0.25 ;  /* 0x3e80000024242820 */ /* 0x000fe40000400000 */
[----:B------:R-:W-:Y:S02]  /*9a30*/  @!P3 FMUL R37, R37, 16777216 ;  /* 0x4b8000002525b820 */ /* 0x000fe40000400000 */
[----:B------:R-:W-:Y:S02]  /*9a40*/  @!P3 FMUL R36, R36, 16777216 ;  /* 0x4b8000002424b820 */ /* 0x000fe40000400000 */
[----:B------:R-:W-:Y:S02]  /*9a50*/  @P2 FMUL R29, R29, 0.25 ;  /* 0x3e8000001d1d2820 */ /* 0x000fe40000400000 */
[----:B------:R-:W-:Y:S02]  /*9a60*/  @P2 FMUL R28, R28, 0.25 ;  /* 0x3e8000001c1c2820 */ /* 0x000fe40000400000 */
[----:B------:R-:W-:-:S02]  /*9a70*/  @P2 FMUL R25, R25, 0.25 ;  /* 0x3e80000019192820 */ /* 0x000fc40000400000 */
[----:B------:R-:W-:Y:S02]  /*9a80*/  @P2 FMUL R24, R24, 0.25 ;  /* 0x3e80000018182820 */ /* 0x000fe40000400000 */
[C---:B0-----:R-:W-:Y:S02]  /*9a90*/  FMUL R37, R3.reuse, R37 ;  /* 0x0000002503257220 */ /* 0x041fe40000400000 */
[----:B------:R-:W-:Y:S02]  /*9aa0*/  FMUL R36, R3, R36 ;  /* 0x0000002403247220 */ /* 0x000fe40000400000 */
[----:B------:R-:W-:Y:S02]  /*9ab0*/  @!P3 FMUL R29, R29, 16777216 ;  /* 0x4b8000001d1db820 */ /* 0x000fe40000400000 */
[----:B------:R-:W-:Y:S01]  /*9ac0*/  @!P3 FMUL R28, R28, 16777216 ;  /* 0x4b8000001c1cb820 */ /* 0x000fe20000400000 */
[----:B------:R0:W-:Y:S01]  /*9ad0*/  STL [R1+0x80], R37 ;  /* 0x0000802501007387 */ /* 0x0001e20000100800 */
[----:B------:R-:W-:-:S02]  /*9ae0*/  @!P3 FMUL R25, R25, 16777216 ;  /* 0x4b8000001919b820 */ /* 0x000fc40000400000 */
[----:B------:R-:W-:Y:S01]  /*9af0*/  @P2 FMUL R33, R33, 0.25 ;  /* 0x3e80000021212820 */ /* 0x000fe20000400000 */
[----:B------:R1:W-:Y:S01]  /*9b00*/  STL [R1+0x74], R36 ;  /* 0x0000742401007387 */ /* 0x0003e20000100800 */
[----:B------:R-:W-:Y:S02]  /*9b10*/  @!P3 FMUL R24, R24, 16777216 ;  /* 0x4b8000001818b820 */ /* 0x000fe40000400000 */
[----:B------:R-:W-:Y:S02]  /*9b20*/  @P2 FMUL R32, R32, 0.25 ;  /* 0x3e80000020202820 */ /* 0x000fe40000400000 */
[----:B------:R-:W-:Y:S02]  /*9b30*/  @P2 FMUL R45, R45, 0.25 ;  /* 0x3e8000002d2d2820 */ /* 0x000fe40000400000 */
[C---:B0-----:R-:W-:Y:S02]  /*9b40*/  FMUL R37, R3.reuse, R29 ;  /* 0x0000001d03257220 */ /* 0x041fe40000400000 */
[----:B------:R-:W-:-:S02]  /*9b50*/  FMUL R25, R3, R25 ;  /* 0x0000001903197220 */ /* 0x000fc40000400000 */
[----:B-1----:R-:W-:Y:S02]  /*9b60*/  FMUL R36, R3, R28 ;  /* 0x0000001c03247220 */ /* 0x002fe40000400000 */
[----:B------:R-:W-:Y:S01]  /*9b70*/  @!P3 FMUL R33, R33, 16777216 ;  /* 0x4b8000002121b820 */ /* 0x000fe20000400000 */
[----:B------:R-:W-:Y:S01]  /*9b80*/  STL [R1+0x70], R37 ;  /* 0x0000702501007387 */ /* 0x000fe20000100800 */
[----:B------:R-:W-:Y:S02]  /*9b90*/  @!P3 FMUL R32, R32, 16777216 ;  /* 0x4b8000002020b820 */ /* 0x000fe40000400000 */
[----:B------:R-:W-:Y:S01]  /*9ba0*/  @P2 FMUL R44, R44, 0.25 ;  /* 0x3e8000002c2c2820 */ /* 0x000fe20000400000 */
[----:B------:R-:W-:Y:S01]  /*9bb0*/  STL [R1+0x64], R36 ;  /* 0x0000642401007387 */ /* 0x000fe20000100800 */
[----:B------:R-:W-:Y:S02]  /*9bc0*/  @!P3 FMUL R45, R45, 16777216 ;  /* 0x4b8000002d2db820 */ /* 0x000fe40000400000 */
[----:B------:R-:W-:Y:S01]  /*9bd0*/  @P2 FMUL R21, R21, 0.25 ;  /* 0x3e80000015152820 */ /* 0x000fe20000400000 */
[----:B------:R0:W-:Y:S01]  /*9be0*/  STL [R1+0x60], R25 ;  /* 0x0000601901007387 */ /* 0x0001e20000100800 */
[----:B------:R-:W-:-:S02]  /*9bf0*/  @P2 FMUL R20, R20, 0.25 ;  /* 0x3e80000014142820 */ /* 0x000fc40000400000 */
[----:B------:R-:W-:Y:S02]  /*9c00*/  @!P3 FMUL R44, R44, 16777216 ;  /* 0x4b8000002c2cb820 */ /* 0x000fe40000400000 */
[----:B------:R-:W-:Y:S02]  /*9c10*/  @P2 FMUL R17, R17, 0.25 ;  /* 0x3e80000011112820 */ /* 0x000fe40000400000 */
[----:B------:R-:W-:Y:S02]  /*9c20*/  @!P3 FMUL R21, R21, 16777216 ;  /* 0x4b8000001515b820 */ /* 0x000fe40000400000 */
[----:B0-----:R-:W-:Y:S02]  /*9c30*/  FMUL R25, R3, R32 ;  /* 0x0000002003197220 */ /* 0x001fe40000400000 */
[----:B------:R-:W-:Y:S02]  /*9c40*/  @P2 FMUL R16, R16, 0.25 ;  /* 0x3e80000010102820 */ /* 0x000fe40000400000 */
[----:B------:R-:W-:-:S02]  /*9c50*/  @!P3 FMUL R20, R20, 16777216 ;  /* 0x4b8000001414b820 */ /* 0x000fc40000400000 */
[----:B------:R-:W-:Y:S02]  /*9c60*/  @P2 FMUL R9, R9, 0.25 ;  /* 0x3e80000009092820 */ /* 0x000fe40000400000 */
[----:B------:R-:W-:Y:S02]  /*9c70*/  @!P3 FMUL R17, R17, 16777216 ;  /* 0x4b8000001111b820 */ /* 0x000fe40000400000 */
[----:B------:R-:W-:Y:S02]  /*9c80*/  FMUL R21, R3, R21 ;  /* 0x0000001503157220 */ /* 0x000fe40000400000 */
[----:B------:R-:W-:Y:S02]  /*9c90*/  @!P3 FMUL R16, R16, 16777216 ;  /* 0x4b8000001010b820 */ /* 0x000fe40000400000 */
[----:B------:R-:W-:Y:S02]  /*9ca0*/  @!P3 FMUL R9, R9, 16777216 ;  /* 0x4b8000000909b820 */ /* 0x000fe40000400000 */
[----:B------:R-:W-:-:S02]  /*9cb0*/  @P2 FMUL R13, R13, 0.25 ;  /* 0x3e8000000d0d2820 */ /* 0x000fc40000400000 */
[----:B------:R-:W-:Y:S02]  /*9cc0*/  @P2 FMUL R12, R12, 0.25 ;  /* 0x3e8000000c0c2820 */ /* 0x000fe40000400000 */
[----:B------:R-:W-:Y:S02]  /*9cd0*/  @!P3 FMUL R60, R60, 16777216 ;  /* 0x4b8000003c3cb820 */ /* 0x000fe40000400000 */
[----:B------:R-:W-:Y:S02]  /*9ce0*/  @P2 FMUL R59, R59, 0.25 ;  /* 0x3e8000003b3b2820 */ /* 0x000fe40000400000 */
[----:B------:R-:W-:Y:S02]  /*9cf0*/  @P2 FMUL R8, R8, 0.25 ;  /* 0x3e80000008082820 */ /* 0x000fe40000400000 */
[----:B------:R-:W-:Y:S02]  /*9d00*/  @P2 FMUL R58, R58, 0.25 ;  /* 0x3e8000003a3a2820 */ /* 0x000fe40000400000 */
[----:B------:R-:W-:-:S02]  /*9d10*/  @P2 FMUL R57, R57, 0.25 ;  /* 0x3e80000039392820 */ /* 0x000fc40000400000 */
[----:B------:R-:W-:Y:S01]  /*9d20*/  @!P3 FMUL R13, R13, 16777216 ;  /* 0x4b8000000d0db820 */ /* 0x000fe20000400000 */
[----:B------:R-:W-:Y:S01]  /*9d30*/  MOV R29, R60 ;  /* 0x0000003c001d7202 */ /* 0x000fe20000000f00 */
[----:B------:R-:W-:Y:S02]  /*9d40*/  @P2 FMUL R56, R56, 0.25 ;  /* 0x3e80000038382820 */ /* 0x000fe40000400000 */
[----:B------:R-:W-:Y:S02]  /*9d50*/  @!P3 FMUL R12, R12, 16777216 ;  /* 0x4b8000000c0cb820 */ /* 0x000fe40000400000 */
[----:B------:R-:W-:Y:S02]  /*9d60*/  @!P3 FMUL R59, R59, 16777216 ;  /* 0x4b8000003b3bb820 */ /* 0x000fe40000400000 */
[----:B------:R-:W-:Y:S02]  /*9d70*/  @!P3 FMUL R8, R8, 16777216 ;  /* 0x4b8000000808b820 */ /* 0x000fe40000400000 */
[----:B------:R-:W-:-:S02]  /*9d80*/  @!P3 FMUL R58, R58, 16777216 ;  /* 0x4b8000003a3ab820 */ /* 0x000fc40000400000 */
[----:B------:R-:W-:Y:S02]  /*9d90*/  @!P3 FMUL R57, R57, 16777216 ;  /* 0x4b8000003939b820 */ /* 0x000fe40000400000 */
[----:B------:R-:W-:Y:S02]  /*9da0*/  @!P3 FMUL R56, R56, 16777216 ;  /* 0x4b8000003838b820 */ /* 0x000fe40000400000 */
[----:B------:R-:W-:Y:S02]  /*9db0*/  FMUL R32, R3, R59 ;  /* 0x0000003b03207220 */ /* 0x000fe40000400000 */
[----:B---3--:R-:W-:-:S04]  /*9dc0*/  @!P3 FMUL R2, R2, 16777216 ;  /* 0x4b8000000202b820 */ /* 0x008fc80000400000 */
[----:B------:R-:W-:Y:S02]  /*9dd0*/  IMAD.MOV.U32 R28, RZ, RZ, R2 ;  /* 0x000000ffff1c7224 */ /* 0x000fe400078e0002 */
[C---:B------:R-:W-:Y:S02]  /*9de0*/  FMUL R2, R3.reuse, R24 ;  /* 0x0000001803027220 */ /* 0x040fe40000400000 */
[----:B------:R-:W-:-:S03]  /*9df0*/  FMUL R24, R3, R33 ;  /* 0x0000002103187220 */ /* 0x000fc60000400000 */
[----:B------:R0:W-:Y:S04]  /*9e00*/  STL [R1+0x54], R2 ;  /* 0x0000540201007387 */ /* 0x0001e80000100800 */
[----:B------:R1:W-:Y:S01]  /*9e10*/  STL [R1+0x50], R24 ;  /* 0x0000501801007387 */ /* 0x0003e20000100800 */
[----:B0-----:R-:W-:-:S03]  /*9e20*/  FMUL R2, R3, R45 ;  /* 0x0000002d03027220 */ /* 0x001fc60000400000 */
[----:B------:R-:W-:Y:S01]  /*9e30*/  STL [R1+0x44], R25 ;  /* 0x0000441901007387 */ /* 0x000fe20000100800 */
[----:B-1----:R-:W-:-:S03]  /*9e40*/  FMUL R24, R3, R44 ;  /* 0x0000002c03187220 */ /* 0x002fc60000400000 */
[----:B------:R0:W-:Y:S04]  /*9e50*/  STL [R1+0x40], R2 ;  /* 0x0000400201007387 */ /* 0x0001e80000100800 */
[----:B------:R-:W-:Y:S01]  /*9e60*/  STL [R1+0x34], R24 ;  /* 0x0000341801007387 */ /* 0x000fe20000100800 */
[----:B0-----:R-:W-:-:S03]  /*9e70*/  FMUL R2, R3, R20 ;  /* 0x0000001403027220 */ /* 0x001fc60000400000 */
[----:B------:R-:W-:Y:S01]  /*9e80*/  STL [R1+0x30], R21 ;  /* 0x0000301501007387 */ /* 0x000fe20000100800 */
[C---:B------:R-:W-:Y:S02]  /*9e90*/  FMUL R20, R3.reuse, R17 ;  /* 0x0000001103147220 */ /* 0x040fe40000400000 */
[----:B------:R-:W-:Y:S01]  /*9ea0*/  FMUL R17, R3, R16 ;  /* 0x0000001003117220 */ /* 0x000fe20000400000 */
[----:B------:R0:W-:Y:S01]  /*9eb0*/  STL [R1+0x24], R2 ;  /* 0x0000240201007387 */ /* 0x0001e20000100800 */
[----:B--2---:R-:W-:-:S03]  /*9ec0*/  @!P3 FMUL R0, R0, 16777216 ;  /* 0x4b8000000000b820 */ /* 0x004fc60000400000 */
[----:B------:R-:W-:Y:S01]  /*9ed0*/  STL [R1+0x20], R20 ;  /* 0x0000201401007387 */ /* 0x000fe20000100800 */
[----:B0-----:R-:W-:-:S03]  /*9ee0*/  FMUL R2, R3, R9 ;  /* 0x0000000903027220 */ /* 0x001fc60000400000 */
[----:B------:R0:W-:Y:S01]  /*9ef0*/  STL [R1+0x14], R17 ;  /* 0x0000141101007387 */ /* 0x0001e20000100800 */
[----:B------:R-:W-:Y:S02]  /*9f00*/  IMAD.MOV.U32 R16, RZ, RZ, R0 ;  /* 0x000000ffff107224 */ /* 0x000fe400078e0000 */
[C---:B------:R-:W-:Y:S01]  /*9f10*/  FMUL R44, R3.reuse, R13 ;  /* 0x0000000d032c7220 */ /* 0x040fe20000400000 */
[----:B0-----:R-:W2:Y:S04]  /*9f20*/  LDL.LU R17, [R1+0x58] ;  /* 0x0000580001117983 */ /* 0x001ea80000300800 */
[----:B------:R0:W-:Y:S04]  /*9f30*/  STL [R1+0x10], R2 ;  /* 0x0000100201007387 */ /* 0x0001e80000100800 */
[----:B------:R-:W2:Y:S04]  /*9f40*/  LDL.LU R25, [R1+0x48] ;  /* 0x0000480001197983 */ /* 0x000ea80000300800 */
[----:B------:R-:W3:Y:S04]  /*9f50*/  LDL.LU R36, [R1+0x6c] ;  /* 0x00006c0001247983 */ /* 0x000ee80000300800 */
[----:B------:R-:W3:Y:S01]  /*9f60*/  LDL.LU R37, [R1+0x5c] ;  /* 0x00005c0001257983 */ /* 0x000ee20000300800 */
[----:B------:R-:W-:-:S03]  /*9f70*/  FMUL R33, R3, R12 ;  /* 0x0000000c03217220 */ /* 0x000fc60000400000 */
[----:B0-----:R-:W3:Y:S01]  /*9f80*/  LDL.LU R2, [R1+0x78] ;  /* 0x0000780001027983 */ /* 0x001ee20000300800 */
[----:B------:R-:W-:-:S03]  /*9f90*/  FMUL R45, R3, R8 ;  /* 0x00000008032d7220 */ /* 0x000fc60000400000 */
[----:B------:R-:W3:Y:S01]  /*9fa0*/  LDL.LU R0, [R1+0x68] ;  /* 0x0000680001007983 */ /* 0x000ee20000300800 */
[----:B------:R-:W-:-:S03]  /*9fb0*/  IMAD.MOV.U32 R9, RZ, RZ, R29 ;  /* 0x000000ffff097224 */ /* 0x000fc600078e001d */
[----:B------:R-:W3:Y:S01]  /*9fc0*/  LDL R60, [R1+0x174] ;  /* 0x00017400013c7983 */ /* 0x000ee20000100800 */
[----:B------:R-:W-:-:S03]  /*9fd0*/  IMAD.MOV.U32 R8, RZ, RZ, R28 ;  /* 0x000000ffff087224 */ /* 0x000fc600078e001c */
[----:B------:R-:W3:Y:S01]  /*9fe0*/  LDL.LU R13, [R1+0xc] ;  /* 0x00000c00010d7983 */ /* 0x000ee20000300800 */
[----:B------:R-:W-:-:S03]  /*9ff0*/  FMUL R29, R3, R58 ;  /* 0x0000003a031d7220 */ /* 0x000fc60000400000 */
[----:B------:R-:W3:Y:S01]  /*a000*/  LDL.LU R12, [R1+0x2c] ;  /* 0x00002c00010c7983 */ /* 0x000ee20000300800 */
[----:B------:R-:W-:-:S03]  /*a010*/  FMUL R28, R3, R57 ;  /* 0x00000039031c7220 */ /* 0x000fc60000400000 */
[----:B------:R-:W3:Y:S01]  /*a020*/  LDL.LU R59, [R1+0x3c] ;  /* 0x00003c00013b7983 */ /* 0x000ee20000300800 */
[----:B------:R-:W-:-:S03]  /*a030*/  FMUL R21, R3, R56 ;  /* 0x0000003803157220 */ /* 0x000fc60000400000 */
[----:B------:R-:W3:Y:S04]  /*a040*/  LDL.LU R58, [R1+0x4c] ;  /* 0x00004c00013a7983 */ /* 0x000ee80000300800 */
[----:B------:R-:W3:Y:S04]  /*a050*/  LDL.LU R57, [R1+0x18] ;  /* 0x0000180001397983 */ /* 0x000ee80000300800 */
[----:B------:R-:W3:Y:S01]  /*a060*/  LDL.LU R56, [R1+0x8] ;  /* 0x0000080001387983 */ /* 0x000ee20000300800 */
[----:B------:R-:W-:Y:S02]  /*a070*/  @P2 FMUL R14, R14, 0.25 ;  /* 0x3e8000000e0e2820 */ /* 0x000fe40000400000 */
[----:B------:R-:W-:-:S02]  /*a080*/  @P2 FMUL R6, R6, 0.25 ;  /* 0x3e80000006062820 */ /* 0x000fc40000400000 */
[----:B------:R-:W-:Y:S02]  /*a090*/  @P2 FMUL R5, R5, 0.25 ;  /* 0x3e80000005052820 */ /* 0x000fe40000400000 */
[----:B------:R-:W-:Y:S02]  /*a0a0*/  @!P3 FMUL R14, R14, 16777216 ;  /* 0x4b8000000e0eb820 */ /* 0x000fe40000400000 */
[----:B------:R-:W-:Y:S02]  /*a0b0*/  @!P3 FMUL R6, R6, 16777216 ;  /* 0x4b8000000606b820 */ /* 0x000fe40000400000 */
[----:B------:R-:W-:Y:S02]  /*a0c0*/  @!P3 FMUL R5, R5, 16777216 ;  /* 0x4b8000000505b820 */ /* 0x000fe40000400000 */
[----:B------:R-:W-:Y:S02]  /*a0d0*/  @P2 FMUL R4, R4, 0.25 ;  /* 0x3e80000004042820 */ /* 0x000fe40000400000 */
[----:B------:R-:W-:-:S02]  /*a0e0*/  @P2 FMUL R19, R19, 0.25 ;  /* 0x3e80000013132820 */ /* 0x000fc40000400000 */
[----:B------:R-:W-:Y:S02]  /*a0f0*/  FMUL R24, R3, R14 ;  /* 0x0000000e03187220 */ /* 0x000fe40000400000 */
[----:B------:R-:W-:Y:S02]  /*a100*/  @P2 FMUL R61, R61, 0.25 ;  /* 0x3e8000003d3d2820 */ /* 0x000fe40000400000 */
[----:B------:R-:W-:Y:S02]  /*a110*/  @P2 FMUL R55, R55, 0.25 ;  /* 0x3e80000037372820 */ /* 0x000fe40000400000 */
[----:B------:R-:W-:Y:S02]  /*a120*/  @P2 FMUL R54, R54, 0.25 ;  /* 0x3e80000036362820 */ /* 0x000fe40000400000 */
[----:B------:R-:W-:Y:S02]  /*a130*/  @P2 FMUL R53, R53, 0.25 ;  /* 0x3e80000035352820 */ /* 0x000fe40000400000 */
[----:B------:R-:W-:-:S02]  /*a140*/  @P2 FMUL R52, R52, 0.25 ;  /* 0x3e80000034342820 */ /* 0x000fc40000400000 */
[----:B------:R-:W-:Y:S02]  /*a150*/  @P2 FMUL R51, R51, 0.25 ;  /* 0x3e80000033332820 */ /* 0x000fe40000400000 */
        /* <DEDUP_REMOVED lines=24> */
[C---:B------:R-:W-:Y:S02]  /*a2e0*/  FMUL R14, R3.reuse, R6 ;  /* 0x00000006030e7220 */ /* 0x040fe40000400000 */
[----:B------:R-:W-:Y:S01]  /*a2f0*/  FMUL R6, R3, R5 ;  /* 0x0000000503067220 */ /* 0x000fe20000400000 */
[----:B------:R-:W-:Y:S01]  /*a300*/  MOV R5, R9 ;  /* 0x0000000900057202 */ /* 0x000fe20000000f00 */
        /* <DEDUP_REMOVED lines=34> */
[C---:B------:R-:W-:Y:S02]  /*a530*/  FMUL R4, R3.reuse, R5 ;  /* 0x0000000503047220 */ /* 0x040fe40000400000 */
[C---:B------:R-:W-:Y:S02]  /*a540*/  FMUL R61, R3.reuse, R61 ;  /* 0x0000003d033d7220 */ /* 0x040fe40000400000 */
[C---:B------:R-:W-:Y:S02]  /*a550*/  FMUL R55, R3.reuse, R55 ;  /* 0x0000003703377220 */ /* 0x040fe40000400000 */
[C---:B------:R-:W-:Y:S02]  /*a560*/  FMUL R54, R3.reuse, R54 ;  /* 0x0000003603367220 */ /* 0x040fe40000400000 */
        /* <DEDUP_REMOVED lines=23> */
[C---:B------:R-:W-:Y:S01]  /*a6e0*/  FMUL R15, R3.reuse, R15 ;  /* 0x0000000f030f7220 */ /* 0x040fe20000400000 */
[----:B------:R-:W4:Y:S01]  /*a6f0*/  LDL.LU R18, [R1+0x88] ;  /* 0x0000880001127983 */ /* 0x000f220000300800 */
[----:B------:R-:W-:-:S02]  /*a700*/  FMUL R11, R3, R11 ;  /* 0x0000000b030b7220 */ /* 0x000fc40000400000 */
[C---:B------:R-:W-:Y:S02]  /*a710*/  FMUL R10, R3.reuse, R10 ;  /* 0x0000000a030a7220 */ /* 0x040fe40000400000 */
[C---:B------:R-:W-:Y:S02]  /*a720*/  FMUL R7, R3.reuse, R7 ;  /* 0x0000000703077220 */ /* 0x040fe40000400000 */
[C---:B------:R-:W-:Y:S02]  /*a730*/  FMUL R8, R3.reuse, R8 ;  /* 0x0000000803087220 */ /* 0x040fe40000400000 */
[----:B------:R-:W-:-:S05]  /*a740*/  FMUL R16, R3, R16 ;  /* 0x0000001003107220 */ /* 0x000fca0000400000 */
[----:B------:R-:W-:Y:S02]  /*a750*/  F2FP.PACK_AB R4, R4, R16 ;  /* 0x000000100404723e */ /* 0x000fe400000000ff */
[----:B------:R-:W-:Y:S02]  /*a760*/  F2FP.PACK_AB R6, R7, R6 ;  /* 0x000000060706723e */ /* 0x000fe400000000ff */
[----:B------:R-:W-:Y:S02]  /*a770*/  F2FP.PACK_AB R10, R10, R14 ;  /* 0x0000000e0a0a723e */ /* 0x000fe400000000ff */
[----:B--2---:R-:W-:Y:S01]  /*a780*/  F2FP.PACK_AB R16, R17, R25 ;  /* 0x000000191110723e */ /* 0x004fe200000000ff */
[C---:B---3--:R-:W-:Y:S02]  /*a790*/  FMUL R13, R3.reuse, R13 ;  /* 0x0000000d030d7220 */ /* 0x048fe40000400000 */
[----:B------:R-:W-:-:S03]  /*a7a0*/  FMUL R12, R3, R12 ;  /* 0x0000000c030c7220 */ /* 0x000fc60000400000 */
[----:B------:R-:W-:Y:S02]  /*a7b0*/  F2FP.PACK_AB R9, R9, R13 ;  /* 0x0000000d0909723e */ /* 0x000fe400000000ff */
[----:B------:R-:W-:Y:S01]  /*a7c0*/  F2FP.PACK_AB R8, R8, R12 ;  /* 0x0000000c0808723e */ /* 0x000fe200000000ff */
[C---:B------:R-:W-:Y:S02]  /*a7d0*/  FMUL R5, R3.reuse, R56 ;  /* 0x0000003803057220 */ /* 0x040fe40000400000 */
[----:B------:R-:W-:Y:S01]  /*a7e0*/  FMUL R3, R3, R57 ;  /* 0x0000003903037220 */ /* 0x000fe20000400000 */
[----:B------:R-:W-:-:S04]  /*a7f0*/  F2FP.PACK_AB R12, R58, R59 ;  /* 0x0000003b3a0c723e */ /* 0x000fc800000000ff */
[----:B------:R-:W-:Y:S02]  /*a800*/  F2FP.PACK_AB R5, R5, R3 ;  /* 0x000000030505723e */ /* 0x000fe400000000ff */
[----:B------:R-:W2:Y:S04]  /*a810*/  LDL.LU R3, [R1+0xa8] ;  /* 0x0000a80001037983 */ /* 0x000ea80000300800 */
[----:B------:R-:W3:Y:S01]  /*a820*/  LDL.LU R56, [R1+0x17c] ;  /* 0x00017c0001387983 */ /* 0x000ee20000300800 */
[----:B------:R-:W-:-:S03]  /*a830*/  F2FP.PACK_AB R13, R36, R37 ;  /* 0x00000025240d723e */ /* 0x000fc600000000ff */
[----:B------:R-:W2:Y:S04]  /*a840*/  LDL.LU R57, [R1+0x190] ;  /* 0x0001900001397983 */ /* 0x000ea80000300800 */
[----:B------:R-:W2:Y:S01]  /*a850*/  LDL.LU R58, [R1+0x188] ;  /* 0x00018800013a7983 */ /* 0x000ea20000300800 */
[----:B------:R-:W-:-:S03]  /*a860*/  F2FP.PACK_AB R17, R2, R0 ;  /* 0x000000000211723e */ /* 0x000fc600000000ff */
[----:B------:R-:W2:Y:S04]  /*a870*/  LDL.LU R59, [R1+0x194] ;  /* 0x00019400013b7983 */ /* 0x000ea80000300800 */
[----:B------:R-:W2:Y:S01]  /*a880*/  LDL.LU R25, [R1+0x18c] ;  /* 0x00018c0001197983 */ /* 0x000ea20000300800 */
[----:B------:R-:W-:-:S03]  /*a890*/  ISETP.GE.U32.AND P3, PT, R60, 0x7f800000, PT ;  /* 0x7f8000003c00780c */ /* 0x000fc60003f66070 */
[----:B------:R-:W2:Y:S04]  /*a8a0*/  LDL.LU R36, [R1+0x1a0] ;  /* 0x0001a00001247983 */ /* 0x000ea80000300800 */
[----:B------:R-:W2:Y:S04]  /*a8b0*/  LDL.LU R37, [R1+0x198] ;  /* 0x0001980001257983 */ /* 0x000ea80000300800 */
[----:B------:R-:W2:Y:S04]  /*a8c0*/  LDL.LU R2, [R1+0x1a4] ;  /* 0x0001a40001027983 */ /* 0x000ea80000300800 */
[----:B------:R-:W2:Y:S04]  /*a8d0*/  LDL.LU R0, [R1+0x19c] ;  /* 0x00019c0001007983 */ /* 0x000ea80000300800 */
[----:B------:R-:W2:Y:S04]  /*a8e0*/  LDL.LU R60, [R1+0x2b4] ;  /* 0x0002b400013c7983 */ /* 0x000ea80000300800 */
[----:B------:R-:W4:Y:S04]  /*a8f0*/  LDL.LU R7, [R1+0x98] ;  /* 0x0000980001077983 */ /* 0x000f280000300800 */
[----:B------:R-:W2:Y:S01]  /*a900*/  LDL.LU R14, [R1+0x7c] ;  /* 0x00007c00010e7983 */ /* 0x000ea20000300800 */
[----:B----4-:R-:W-:-:S02]  /*a910*/  F2FP.PACK_AB R18, R7, R18 ;  /* 0x000000120712723e */ /* 0x010fc400000000ff */
[----:B------:R-:W-:Y:S02]  /*a920*/  F2FP.PACK_AB R7, R15, R11 ;  /* 0x0000000b0f07723e */ /* 0x000fe400000000ff */
[----:B--2---:R-:W-:Y:S02]  /*a930*/  F2FP.PACK_AB R14, R60, R14 ;  /* 0x0000000e3c0e723e */ /* 0x004fe400000000ff */
[----:B------:R-:W2:Y:S04]  /*a940*/  LDL.LU R60, [R1+0x2b0] ;  /* 0x0002b000013c7983 */ /* 0x000ea80000300800 */
[----:B------:R-:W2:Y:S01]  /*a950*/  LDL.LU R15, [R1+0x9c] ;  /* 0x00009c00010f7983 */ /* 0x000ea20000300800 */
[----:B------:R-:W-:-:S03]  /*a960*/  F2FP.PACK_AB R11, R19, R24 ;  /* 0x00000018130b723e */ /* 0x000fc600000000ff */
[----:B------:R-:W4:Y:S04]  /*a970*/  LDL.LU R19, [R1+0xb8] ;  /* 0x0000b80001137983 */ /* 0x000f280000300800 */
[----:B------:R-:W3:Y:S01]  /*a980*/  LDL.LU R24, [R1+0x184] ;  /* 0x0001840001187983 */ /* 0x000ee20000300800 */
[----:B--2---:R-:W-:-:S03]  /*a990*/  F2FP.PACK_AB R15, R60, R15 ;  /* 0x0000000f3c0f723e */ /* 0x004fc600000000ff */
[----:B------:R-:W2:Y:S04]  /*a9a0*/  LDL.LU R60, [R1+0x2ac] ;  /* 0x0002ac00013c7983 */ /* 0x000ea80000300800 */
[----:B--2---:R0:W-:Y:S04]  /*a9b0*/  STS.128 [R60], R4 ;  /* 0x000000043c007388 */ /* 0x0041e80000000c00 */
[----:B------:R1:W-:Y:S04]  /*a9c0*/  STS.128 [R60+0x1000], R8 ;  /* 0x001000083c007388 */ /* 0x0003e80000000c00 */
[----:B0-----:R0:W2:Y:S04]  /*a9d0*/  LDL R4, [R1+0x228] ;  /* 0x0002280001047983 */ /* 0x0010a80000100800 */
[----:B------:R-:W2:Y:S04]  /*a9e0*/  LDL.LU R5, [R1+0xc8] ;  /* 0x0000c80001057983 */ /* 0x000ea80000300800 */
[----:B------:R-:W2:Y:S04]  /*a9f0*/  LDL.LU R6, [R1+0x180] ;  /* 0x0001800001067983 */ /* 0x000ea80000300800 */
[----:B------:R-:W2:Y:S04]  /*aa00*/  LDL.LU R7, [R1+0x178] ;  /* 0x0001780001077983 */ /* 0x000ea80000300800 */
[----:B-1----:R-:W2:Y:S01]  /*aa10*/  LDL.LU R8, [R1+0x174] ;  /* 0x0001740001087983 */ /* 0x002ea20000300800 */
[----:B----4-:R-:W-:Y:S01]  /*aa20*/  F2FP.PACK_AB R19, R19, R3 ;  /* 0x000000031313723e */ /* 0x010fe200000000ff */
[----:B------:R-:W-:-:S02]  /*aa30*/  @P3 IMAD.MOV.U32 R3, RZ, RZ, 0x7f800000 ;  /* 0x7f800000ff033424 */ /* 0x000fc400078e00ff */
[----:B------:R-:W4:Y:S04]  /*aa40*/  LDL.LU R9, [R1+0xcc] ;  /* 0x0000cc0001097983 */ /* 0x000f280000300800 */
[----:B------:R-:W4:Y:S04]  /*aa50*/  LDL.LU R10, [R1+0xbc] ;  /* 0x0000bc00010a7983 */ /* 0x000f280000300800 */
[----:B------:R-:W3:Y:S04]  /*aa60*/  LDL.LU R11, [R1+0xd8] ;  /* 0x0000d800010b7983 */ /* 0x000ee80000300800 */
[----:B------:R-:W-:Y:S01]  /*aa70*/  STS.128 [R60+0x80], R12 ;  /* 0x0000800c3c007388 */ /* 0x000fe20000000c00 */
[----:B--2---:R-:W-:-:S05]  /*aa80*/  @P3 FFMA.FTZ R4, R8, R3, +INF ;  /* 0x7f80000008043423 */ /* 0x004fca0000010003 */
[----:B------:R1:W-:Y:S02]  /*aa90*/  @P3 STL [R1+0x228], R4 ;  /* 0x0002280401003387 */ /* 0x0003e40000100800 */
[----:B-1----:R-:W-:Y:S02]  /*aaa0*/  F2FP.PACK_AB R4, R23, R20 ;  /* 0x000000141704723e */ /* 0x002fe400000000ff */
[----:B------:R-:W2:Y:S04]  /*aab0*/  LDL R23, [R1+0x108] ;  /* 0x0001080001177983 */ /* 0x000ea80000100800 */
[----:B------:R3:W-:Y:S01]  /*aac0*/  STS.128 [R60+0x1080], R16 ;  /* 0x001080103c007388 */ /* 0x0007e20000000c00 */
[----:B----4-:R-:W-:Y:S02]  /*aad0*/  F2FP.PACK_AB R12, R9, R10 ;  /* 0x0000000a090c723e */ /* 0x010fe400000000ff */
[----:B------:R-:W-:-:S02]  /*aae0*/  F2FP.PACK_AB R13, R6, R7 ;  /* 0x00000007060d723e */ /* 0x000fc400000000ff */
[----:B------:R-:W-:Y:S02]  /*aaf0*/  F2FP.PACK_AB R6, R39, R35 ;  /* 0x000000232706723e */ /* 0x000fe400000000ff */
[----:B------:R-:W-:Y:S02]  /*ab00*/  F2FP.PACK_AB R10, R40, R38 ;  /* 0x00000026280a723e */ /* 0x000fe400000000ff */
[----:B------:R-:W-:Y:S01]  /*ab10*/  F2FP.PACK_AB R15, R36, R37 ;  /* 0x00000025240f723e */ /* 0x000fe200000000ff */
[----:B------:R-:W-:Y:S01]  /*ab20*/  BAR.SYNC.DEFER_BLOCKING 0x0 ;  /* 0x0000000000007b1d */ /* 0x000fe20000010000 */
[----:B------:R-:W-:Y:S02]  /*ab30*/  FSETP.NEU.AND P2, PT, R8, RZ, PT ;  /* 0x000000ff0800720b */ /* 0x000fe40003f4d000 */
[----:B------:R-:W-:Y:S02]  /*ab40*/  F2FP.PACK_AB R8, R26, R22 ;  /* 0x000000161a08723e */ /* 0x000fe400000000ff */
[----:B------:R-:W-:-:S02]  /*ab50*/  F2FP.PACK_AB R14, R57, R58 ;  /* 0x0000003a390e723e */ /* 0x000fc400000000ff */
[----:B---3--:R-:W-:Y:S02]  /*ab60*/  F2FP.PACK_AB R17, R24, R56 ;  /* 0x000000381811723e */ /* 0x008fe400000000ff */
[----:B------:R-:W-:Y:S01]  /*ab70*/  F2FP.PACK_AB R18, R59, R25 ;  /* 0x000000193b12723e */ /* 0x000fe200000000ff */
[----:B------:R-:W3:Y:S01]  /*ab80*/  LDL.LU R24, [R1+0x1ac] ;  /* 0x0001ac0001187983 */ /* 0x000ee20000300800 */
[----:B------:R-:W-:Y:S02]  /*ab90*/  F2FP.PACK_AB R16, R11, R5 ;  /* 0x000000050b10723e */ /* 0x000fe400000000ff */
[----:B------:R-:W-:Y:S02]  /*aba0*/  F2FP.PACK_AB R11, R46, R42 ;  /* 0x0000002a2e0b723e */ /* 0x000fe400000000ff */
[----:B------:R-:W2:Y:S01]  /*abb0*/  LDL.LU R46, [R1+0x1c4] ;  /* 0x0001c400012e7983 */ /* 0x000ea20000300800 */
[----:B------:R-:W-:-:S03]  /*abc0*/  F2FP.PACK_AB R9, R34, R30 ;  /* 0x0000001e2209723e */ /* 0x000fc600000000ff */
[----:B------:R-:W2:Y:S04]  /*abd0*/  LDL.LU R25, [R1+0x1bc] ;  /* 0x0001bc0001197983 */ /* 0x000ea80000300800 */
[----:B------:R-:W3:Y:S01]  /*abe0*/  LDL.LU R35, [R1+0x1d0] ;  /* 0x0001d00001237983 */ /* 0x000ee20000300800 */
[----:B------:R-:W-:-:S03]  /*abf0*/  F2FP.PACK_AB R5, R31, R27 ;  /* 0x0000001b1f05723e */ /* 0x000fc600000000ff */
[----:B------:R-:W3:Y:S04]  /*ac00*/  LDL.LU R30, [R1+0x1c8] ;  /* 0x0001c800011e7983 */ /* 0x000ee80000300800 */
[----:B------:R-:W3:Y:S04]  /*ac10*/  LDL.LU R34, [R1+0x1d4] ;  /* 0x0001d40001227983 */ /* 0x000ee80000300800 */
[----:B------:R-:W3:Y:S01]  /*ac20*/  LDL.LU R26, [R1+0x1cc] ;  /* 0x0001cc00011a7983 */ /* 0x000ee20000300800 */
[----:B------:R-:W-:Y:S02]  /*ac30*/  F2FP.PACK_AB R7, R43, R41 ;  /* 0x000000292b07723e */ /* 0x000fe400000000ff */
[----:B------:R-:W-:Y:S01]  /*ac40*/  F2FP.PACK_AB R19, R2, R0 ;  /* 0x000000000213723e */ /* 0x000fe200000000ff */
[----:B--2---:R-:W1:Y:S01]  /*ac50*/  LDS.128 R36, [R23] ;  /* 0x0000000017247984 */ /* 0x004e620000000c00 */
[----:B------:R-:W-:-:S05]  /*ac60*/  LOP3.LUT R22, R23, 0x20, RZ, 0x3c, !PT ;  /* 0x0000002017167812 */ /* 0x000fca00078e3cff */
[----:B------:R-:W2:Y:S01]  /*ac70*/  LDS.128 R56, [R22] ;  /* 0x0000000016387984 */ /* 0x000ea20000000c00 */
[C---:B------:R-:W-:Y:S02]  /*ac80*/  LOP3.LUT R20, R23.reuse, 0x40, RZ, 0x3c, !PT ;  /* 0x0000004017147812 */ /* 0x040fe400078e3cff */
[----:B------:R-:W-:Y:S01]  /*ac90*/  LOP3.LUT R3, R23, 0x60, RZ, 0x3c, !PT ;  /* 0x0000006017037812 */ /* 0x000fe200078e3cff */
[----:B------:R-:W-:Y:S04]  /*aca0*/  STL [R1+0x110], R22 ;  /* 0x0001101601007387 */ /* 0x000fe80000100800 */
[----:B------:R-:W4:Y:S04]  /*acb0*/  LDL.LU R27, [R1+0x1e0] ;  /* 0x0001e000011b7983 */ /* 0x000f280000300800 */
[----:B------:R-:W4:Y:S04]  /*acc0*/  LDL.LU R31, [R1+0x1d8] ;  /* 0x0001d800011f7983 */ /* 0x000f280000300800 */
[----:B------:R-:W0:Y:S04]  /*acd0*/  LDS.128 R40, [R20] ;  /* 0x0000000014287984 */ /* 0x000e280000000c00 */
[----:B-1----:R-:W-:Y:S04]  /*ace0*/  STL.64 [R1], R36 ;  /* 0x0000002401007387 */ /* 0x002fe80000100a00 */
[----:B------:R-:W-:Y:S04]  /*acf0*/  STL.64 [R1+0x8], R38 ;  /* 0x0000082601007387 */ /* 0x000fe80000100a00 */
[----:B------:R-:W1:Y:S04]  /*ad00*/  LDS.128 R36, [R3] ;  /* 0x0000000003247984 */ /* 0x000e680000000c00 */
[----:B------:R-:W-:Y:S06]  /*ad10*/  BAR.SYNC.DEFER_BLOCKING 0x0 ;  /* 0x0000000000007b1d */ /* 0x000fec0000010000 */
[----:B------:R-:W4:Y:S04]  /*ad20*/  LDL.LU R2, [R1+0x1e4] ;  /* 0x0001e40001027983 */ /* 0x000f280000300800 */
[----:B------:R-:W4:Y:S04]  /*ad30*/  LDL.LU R0, [R1+0x1dc] ;  /* 0x0001dc0001007983 */ /* 0x000f280000300800 */
[----:B------:R-:W-:Y:S04]  /*ad40*/  STL [R1+0x114], R20 ;  /* 0x0001141401007387 */ /* 0x000fe80000100800 */
[----:B------:R-:W-:Y:S04]  /*ad50*/  STL [R1+0x118], R3 ;  /* 0x0001180301007387 */ /* 0x000fe80000100800 */
[----:B--2---:R2:W-:Y:S04]  /*ad60*/  STL [R1+0x2a8], R59 ;  /* 0x0002a83b01007387 */ /* 0x0045e80000100800 */
[----:B------:R0:W-:Y:S04]  /*ad70*/  STS.128 [R60], R4 ;  /* 0x000000043c007388 */ /* 0x0001e80000000c00 */
[----:B--2---:R-:W2:Y:S04]  /*ad80*/  LDL.LU R59, [R1+0x1b8] ;  /* 0x0001b800013b7983 */ /* 0x004ea80000300800 */
[----:B0-----:R-:W2:Y:S04]  /*ad90*/  LDL.LU R5, [R1+0x1a8] ;  /* 0x0001a80001057983 */ /* 0x001ea80000300800 */
[----:B------:R-:W2:Y:S04]  /*ada0*/  LDL.LU R6, [R1+0x1b4] ;  /* 0x0001b40001067983 */ /* 0x000ea80000300800 */
[----:B------:R-:W2:Y:S04]  /*adb0*/  LDL.LU R7, [R1+0x1c0] ;  /* 0x0001c00001077983 */ /* 0x000ea80000300800 */
[----:B------:R0:W-:Y:S04]  /*adc0*/  STS.128 [R60+0x1000], R8 ;  /* 0x001000083c007388 */ /* 0x0001e80000000c00 */
[----:B0-----:R-:W2:Y:S04]  /*add0*/  LDL.LU R11, [R1+0x1b0] ;  /* 0x0001b000010b7983 */ /* 0x001ea80000300800 */
[----:B------:R-:W-:Y:S04]  /*ade0*/  STS.128 [R60+0x80], R12 ;  /* 0x0000800c3c007388 */ /* 0x000fe80000000c00 */
[----:B------:R0:W-:Y:S04]  /*adf0*/  STS.128 [R60+0x1080], R16 ;  /* 0x001080103c007388 */ /* 0x0001e80000000c00 */
[----:B------:R-:W-:Y:S01]  /*ae00*/  BAR.SYNC.DEFER_BLOCKING 0x0 ;  /* 0x0000000000007b1d */ /* 0x000fe20000010000 */
[----:B---3--:R-:W-:-:S02]  /*ae10*/  F2FP.PACK_AB R26, R34, R26 ;  /* 0x0000001a221a723e */ /* 0x008fc400000000ff */
[----:B------:R-:W-:Y:S02]  /*ae20*/  F2FP.PACK_AB R10, R29, R21 ;  /* 0x000000151d0a723e */ /* 0x000fe400000000ff */
[----:B0-----:R-:W-:Y:S01]  /*ae30*/  F2FP.PACK_AB R18, R35, R30 ;  /* 0x0000001e2312723e */ /* 0x001fe200000000ff */
[----:B------:R-:W0:Y:S01]  /*ae40*/  LDS.128 R12, [R23] ;  /* 0x00000000170c7984 */ /* 0x000e220000000c00 */
[----:B------:R-:W-:Y:S02]  /*ae50*/  F2FP.PACK_AB R4, R49, R47 ;  /* 0x0000002f3104723e */ /* 0x000fe400000000ff */
[----:B------:R-:W-:Y:S01]  /*ae60*/  F2FP.PACK_AB R25, R46, R25 ;  /* 0x000000192e19723e */ /* 0x000fe200000000ff */
[----:B------:R-:W3:Y:S01]  /*ae70*/  LDL.LU R49, [R1+0x30] ;  /* 0x0000300001317983 */ /* 0x000ee20000300800 */
[----:B------:R-:W-:-:S03]  /*ae80*/  F2FP.PACK_AB R8, R50, R48 ;  /* 0x000000303208723e */ /* 0x000fc600000000ff */
[----:B------:R-:W3:Y:S04]  /*ae90*/  LDL.LU R46, [R1+0x44] ;  /* 0x00004400012e7983 */ /* 0x000ee80000300800 */
[----:B------:R-:W3:Y:S04]  /*aea0*/  LDL.LU R50, [R1+0x50] ;  /* 0x0000500001327983 */ /* 0x000ee80000300800 */
[----:B------:R-:W3:Y:S01]  /*aeb0*/  LDL.LU R47, [R1+0x64] ;  /* 0x00006400012f7983 */ /* 0x000ee20000300800 */
[----:B------:R-:W-:Y:S02]  /*aec0*/  F2FP.PACK_AB R9, R54, R52 ;  /* 0x000000343609723e */ /* 0x000fe400000000ff */
[----:B----4-:R-:W-:-:S02]  /*aed0*/  F2FP.PACK_AB R19, R27, R31 ;  /* 0x0000001f1b13723e */ /* 0x010fc400000000ff */
[----:B------:R-:W-:Y:S02]  /*aee0*/  F2FP.PACK_AB R27, R2, R0 ;  /* 0x00000000021b723e */ /* 0x000fe400000000ff */
[----:B--2---:R-:W-:Y:S02]  /*aef0*/  F2FP.PACK_AB R24, R6, R24 ;  /* 0x000000180618723e */ /* 0x004fe400000000ff */
[----:B------:R-:W-:Y:S02]  /*af00*/  F2FP.PACK_AB R6, R28, R55 ;  /* 0x000000371c06723e */ /* 0x000fe400000000ff */
[----:B------:R-:W-:Y:S01]  /*af10*/  F2FP.PACK_AB R17, R7, R59 ;  /* 0x0000003b0711723e */ /* 0x000fe200000000ff */
[----:B------:R-:W-:Y:S01]  /*af20*/  LDS.128 R28, [R3] ;  /* 0x00000000031c7984 */ /* 0x000fe20000000c00 */
[----:B------:R-:W-:-:S03]  /*af30*/  F2FP.PACK_AB R7, R33, R32 ;  /* 0x000000202107723e */ /* 0x000fc600000000ff */
[----:B------:R-:W2:Y:S04]  /*af40*/  LDS.128 R32, [R22] ;  /* 0x0000000016207984 */ /* 0x000ea80000000c00 */
[----:B------:R-:W4:Y:S04]  /*af50*/  LDS.128 R20, [R20] ;  /* 0x0000000014147984 */ /* 0x000f280000000c00 */
[----:B------:R-:W-:Y:S01]  /*af60*/  BAR.SYNC.DEFER_BLOCKING 0x0 ;  /* 0x0000000000007b1d */ /* 0x000fe20000010000 */
[----:B------:R-:W-:Y:S02]  /*af70*/  F2FP.PACK_AB R16, R11, R5 ;  /* 0x000000050b10723e */ /* 0x000fe400000000ff */
[----:B------:R-:W-:-:S03]  /*af80*/  F2FP.PACK_AB R5, R53, R51 ;  /* 0x000000333505723e */ /* 0x000fc600000000ff */
[----:B------:R-:W2:Y:S01]  /*af90*/  LDL.LU R51, [R1+0x70] ;  /* 0x0000700001337983 */ /* 0x000ea20000300800 */
[----:B------:R-:W-:-:S03]  /*afa0*/  F2FP.PACK_AB R11, R44, R61 ;  /* 0x0000003d2c0b723e */ /* 0x000fc600000000ff */
[----:B------:R-:W2:Y:S04]  /*afb0*/  LDL.LU R44, [R1+0x14] ;  /* 0x00001400012c7983 */ /* 0x000ea80000300800 */
        /* <DEDUP_REMOVED lines=9> */
[----:B------:R0:W-:Y:S04]  /*b050*/  STS.128 [R60], R4 ;  /* 0x000000043c007388 */ /* 0x0001e80000000c00 */
[----:B------:R1:W-:Y:S04]  /*b060*/  STS.128 [R60+0x1000], R8 ;  /* 0x001000083c007388 */ /* 0x0003e80000000c00 */
[----:B------:R1:W-:Y:S04]  /*b070*/  STS.128 [R60+0x80], R16 ;  /* 0x000080103c007388 */ /* 0x0003e80000000c00 */
[----:B0-----:R-:W3:Y:S04]  /*b080*/  LDL.LU R4, [R1+0x60] ;  /* 0x0000600001047983 */ /* 0x001ee80000300800 */
[----:B------:R-:W4:Y:S04]  /*b090*/  LDL.LU R5, [R1+0x74] ;  /* 0x0000740001057983 */ /* 0x000f280000300800 */
[----:B------:R-:W4:Y:S04]  /*b0a0*/  LDL.LU R6, [R1+0x80] ;  /* 0x0000800001067983 */ /* 0x000f280000300800 */
[----:B------:R-:W4:Y:S04]  /*b0b0*/  LDL R7, [R1+0x108] ;  /* 0x0001080001077983 */ /* 0x000f280000100800 */
[----:B-1----:R-:W4:Y:S04]  /*b0c0*/  LDL.LU R8, [R1+0x24] ;  /* 0x0000240001087983 */ /* 0x002f280000300800 */
[----:B------:R-:W4:Y:S04]  /*b0d0*/  LDL.LU R9, [R1+0x40] ;  /* 0x0000400001097983 */ /* 0x000f280000300800 */
[----:B------:R-:W4:Y:S04]  /*b0e0*/  LDL.LU R10, [R1+0x54] ;  /* 0x00005400010a7983 */ /* 0x000f280000300800 */
[----:B------:R-:W4:Y:S04]  /*b0f0*/  LDL R11, [R1+0x110] ;  /* 0x00011000010b7983 */ /* 0x000f280000100800 */
[----:B------:R-:W4:Y:S04]  /*b100*/  LDL.LU R17, [R1+0x20] ;  /* 0x0000200001117983 */ /* 0x000f280000300800 */
[----:B------:R-:W4:Y:S04]  /*b110*/  LDL.LU R18, [R1+0x34] ;  /* 0x0000340001127983 */ /* 0x000f280000300800 */
[----:B------:R-:W4:Y:S04]  /*b120*/  LDL R19, [R1+0x114] ;  /* 0x0001140001137983 */ /* 0x000f280000100800 */
[----:B------:R-:W-:Y:S04]  /*b130*/  STS.128 [R60+0x1080], R24 ;  /* 0x001080183c007388 */ /* 0x000fe80000000c00 */
[----:B------:R-:W-:Y:S01]  /*b140*/  BAR.SYNC.DEFER_BLOCKING 0x0 ;  /* 0x0000000000007b1d */ /* 0x000fe20000010000 */
[----:B--2---:R-:W-:-:S02]  /*b150*/  F2FP.PACK_AB R44, R44, R45 ;  /* 0x0000002d2c2c723e */ /* 0x004fc400000000ff */
[----:B---3--:R-:W-:Y:S02]  /*b160*/  F2FP.PACK_AB R50, R4, R50 ;  /* 0x000000320432723e */ /* 0x008fe400000000ff */
[----:B----4-:R-:W-:Y:S02]  /*b170*/  F2FP.PACK_AB R47, R5, R47 ;  /* 0x0000002f052f723e */ /* 0x010fe400000000ff */
[----:B------:R-:W-:Y:S02]  /*b180*/  F2FP.PACK_AB R51, R6, R51 ;  /* 0x000000330633723e */ /* 0x000fe400000000ff */
[----:B------:R-:W0:Y:S01]  /*b190*/  LDS.128 R4, [R7] ;  /* 0x0000000007047984 */ /* 0x000e220000000c00 */
[----:B------:R-:W-:Y:S02]  /*b1a0*/  F2FP.PACK_AB R49, R9, R49 ;  /* 0x000000310931723e */ /* 0x000fe400000000ff */
[----:B------:R-:W-:Y:S02]  /*b1b0*/  F2FP.PACK_AB R46, R10, R46 ;  /* 0x0000002e0a2e723e */ /* 0x000fe400000000ff */
[----:B------:R-:W-:-:S02]  /*b1c0*/  F2FP.PACK_AB R48, R17, R48 ;  /* 0x000000301130723e */ /* 0x000fc400000000ff */
[----:B------:R-:W-:Y:S02]  /*b1d0*/  F2FP.PACK_AB R45, R18, R8 ;  /* 0x00000008122d723e */ /* 0x000fe400000000ff */
[----:B------:R-:W1:Y:S04]  /*b1e0*/  LDS.128 R8, [R11] ;  /* 0x000000000b087984 */ /* 0x000e680000000c00 */
[----:B------:R-:W2:Y:S04]  /*b1f0*/  LDS.128 R24, [R19] ;  /* 0x0000000013187984 */ /* 0x000ea80000000c00 */
[----:B------:R-:W3:Y:S04]  /*b200*/  LDS.128 R16, [R3] ;  /* 0x0000000003107984 */ /* 0x000ee80000000c00 */
[----:B------:R-:W-:Y:S06]  /*b210*/  BAR.SYNC.DEFER_BLOCKING 0x0 ;  /* 0x0000000000007b1d */ /* 0x000fec0000010000 */
[----:B------:R4:W-:Y:S04]  /*b220*/  STS.128 [R60], R44 ;  /* 0x0000002c3c007388 */ /* 0x0009e80000000c00 */
[----:B------:R0:W-:Y:S04]  /*b230*/  STS.128 [R60+0x1000], R48 ;  /* 0x001000303c007388 */ /* 0x0001e80000000c00 */
[----:B----4-:R-:W4:Y:S04]  /*b240*/  LDL.LU R44, [R1+0x1ec] ;  /* 0x0001ec00012c7983 */ /* 0x010f280000300800 */
[----:B------:R-:W2:Y:S04]  /*b250*/  LDL.LU R45, [R1+0x1fc] ;  /* 0x0001fc00012d7983 */ /* 0x000ea80000300800 */
[----:B------:R-:W2:Y:S04]  /*b260*/  LDL.LU R46, [R1+0x210] ;  /* 0x00021000012e7983 */ /* 0x000ea80000300800 */
[----:B------:R-:W2:Y:S04]  /*b270*/  LDL.LU R47, [R1+0x224] ;  /* 0x00022400012f7983 */ /* 0x000ea80000300800 */
[----:B0-----:R-:W3:Y:S04]  /*b280*/  LDL.LU R49, [R1+0x204] ;  /* 0x0002040001317983 */ /* 0x001ee80000300800 */
[----:B------:R-:W3:Y:S04]  /*b290*/  LDL.LU R48, [R1+0x20c] ;  /* 0x00020c0001307983 */ /* 0x000ee80000300800 */
[----:B------:R-:W3:Y:S04]  /*b2a0*/  LDL.LU R50, [R1+0x21c] ;  /* 0x00021c0001327983 */ /* 0x000ee80000300800 */
[----:B------:R-:W3:Y:S01]  /*b2b0*/  LDL.LU R51, [R1+0x214] ;  /* 0x0002140001337983 */ /* 0x000ee20000300800 */
[----:B------:R-:W-:-:S02]  /*b2c0*/  F2FP.PACK_AB R52, R59, R52 ;  /* 0x000000343b34723e */ /* 0x000fc400000000ff */
[----:B------:R-:W-:Y:S01]  /*b2d0*/  F2FP.PACK_AB R53, R0, R53 ;  /* 0x000000350035723e */ /* 0x000fe200000000ff */
[----:B------:R-:W3:Y:S04]  /*b2e0*/  LDL.LU R59, [R1+0x2a8] ;  /* 0x0002a800013b7983 */ /* 0x000ee80000300800 */
[----:B------:R-:W0:Y:S01]  /*b2f0*/  S2R R3, SR_TID.X ;  /* 0x0000000000037919 */ /* 0x000e220000002100 */
[----:B----4-:R-:W-:-:S03]  /*b300*/  F2FP.PACK_AB R44, R2, R44 ;  /* 0x0000002c022c723e */ /* 0x010fc600000000ff */
[----:B------:R-:W4:Y:S04]  /*b310*/  LDL.LU R2, [R1+0x2a4] ;  /* 0x0002a40001027983 */ /* 0x000f280000300800 */
[----:B------:R-:W4:Y:S01]  /*b320*/  LDL.LU R0, [R1+0x2a0] ;  /* 0x0002a00001007983 */ /* 0x000f220000300800 */
[----:B--2---:R-:W-:-:S03]  /*b330*/  F2FP.PACK_AB R47, R47, R61 ;  /* 0x0000003d2f2f723e */ /* 0x004fc600000000ff */
[----:B------:R-:W2:Y:S01]  /*b340*/  LDL.LU R61, [R1+0xc] ;  /* 0x00000c00013d7983 */ /* 0x000ea20000300800 */
[----:B---3--:R-:W-:Y:S02]  /*b350*/  F2FP.PACK_AB R45, R49, R45 ;  /* 0x0000002d312d723e */ /* 0x008fe400000000ff */
[----:B------:R-:W-:Y:S02]  /*b360*/  F2FP.PACK_AB R54, R48, R54 ;  /* 0x000000363036723e */ /* 0x000fe400000000ff */
[----:B------:R-:W-:Y:S02]  /*b370*/  F2FP.PACK_AB R55, R50, R55 ;  /* 0x000000373237723e */ /* 0x000fe400000000ff */
[----:B------:R-:W-:-:S03]  /*b380*/  F2FP.PACK_AB R46, R51, R46 ;  /* 0x0000002e332e723e */ /* 0x000fc600000000ff */
[----:B------:R3:W-:Y:S04]  /*b390*/  STS.128 [R60+0x80], R52 ;  /* 0x000080343c007388 */ /* 0x0007e80000000c00 */
[----:B------:R0:W-:Y:S04]  /*b3a0*/  STS.128 [R60+0x1080], R44 ;  /* 0x0010802c3c007388 */ /* 0x0001e80000000c00 */
[----:B---3--:R-:W3:Y:S04]  /*b3b0*/  LDL.LU R53, [R1+0x4] ;  /* 0x0000040001357983 */ /* 0x008ee80000300800 */
[----:B------:R-:W2:Y:S04]  /*b3c0*/  LDL.LU R54, [R1+0x8] ;  /* 0x0000080001367983 */ /* 0x000ea80000300800 */
[----:B0-----:R-:W2:Y:S01]  /*b3d0*/  LDL.LU R60, [R1] ;  /* 0x00000000013c7983 */ /* 0x001ea20000300800 */
[----:B------:R-:W-:-:S04]  /*b3e0*/  SHF.R.U32.HI R3, RZ, 0x8, R3 ;  /* 0x00000008ff037819 */ /* 0x000fc80000011603 */
[----:B------:R-:W-:-:S05]  /*b3f0*/  SGXT.U32 R3, R3, 0x1 ;  /* 0x000000010303781a */ /* 0x000fca0000000000 */
[----:B------:R-:W-:Y:S02]  /*b400*/  IMAD R49, R3, c[0x0][0x1c8], RZ ;  /* 0x0000720003317a24 */ /* 0x000fe400078e02ff */
[----:B------:R-:W-:Y:S02]  /*b410*/  IMAD.MOV.U32 R3, RZ, RZ, c[0x0][0x1c8] ;  /* 0x00007200ff037624 */ /* 0x000fe400078e00ff */
[----:B------:R-:W-:Y:S02]  /*b420*/  IMAD.MOV.U32 R55, RZ, RZ, c[0x0][0x1c8] ;  /* 0x00007200ff377624 */ /* 0x000fe400078e00ff */
[----:B------:R-:W-:-:S05]  /*b430*/  IMAD R3, R3, 0x2, R49 ;  /* 0x0000000203037824 */ /* 0x000fca00078e0231 */
[----:B------:R-:W-:-:S05]  /*b440*/  LEA R52, R55, R3, 0x1 ;  /* 0x0000000337347211 */ /* 0x000fca00078e08ff */
[----:B------:R-:W-:Y:S01]  /*b450*/  IMAD R46, R55, 0x2, R52 ;  /* 0x00000002372e7824 */ /* 0x000fe200078e0234 */
[----:B------:R-:W-:Y:S01]  /*b460*/  BAR.SYNC.DEFER_BLOCKING 0x0 ;  /* 0x0000000000007b1d */ /* 0x000fe20000010000 */
[-C--:B----4-:R-:W-:Y:S02]  /*b470*/  LEA R48, P3, R49, R0.reuse, 0x1 ;  /* 0x0000000031307211 */ /* 0x090fe400078608ff */
[----:B------:R-:W-:Y:S02]  /*b480*/  LEA R50, P4, R3, R0, 0x1 ;  /* 0x0000000003327211 */ /* 0x000fe400078808ff */
[----:B------:R-:W-:Y:S02]  /*b490*/  LEA.HI.X.SX32 R49, R49, R2, 0x1, P3 ;  /* 0x0000000231317211 */ /* 0x000fe400018f0eff */
[C---:B------:R-:W-:Y:S02]  /*b4a0*/  LEA R44, P3, R52.reuse, R0, 0x1 ;  /* 0x00000000342c7211 */ /* 0x040fe400078608ff */
[-C--:B------:R-:W-:Y:S01]  /*b4b0*/  LEA.HI.X.SX32 R51, R3, R2.reuse, 0x1, P4 ;  /* 0x0000000203337211 */ /* 0x080fe200020f0eff */
[----:B------:R-:W-:Y:S01]  /*b4c0*/  IMAD R3, R55, 0x2, R46 ;  /* 0x0000000237037824 */ /* 0x000fe200078e022e */
[----:B------:R-:W-:Y:S01]  /*b4d0*/  LEA.HI.X.SX32 R45, R52, R2, 0x1, P3 ;  /* 0x00000002342d7211 */ /* 0x000fe200018f0eff */
[----:B--2---:R0:W-:Y:S04]  /*b4e0*/  STG.E.U16 [R48.64], R60 ;  /* 0x0000003c30007986 */ /* 0x0041e8000c101506 */
[----:B------:R-:W-:Y:S04]  /*b4f0*/  STG.E.U16 [R50.64], R56 ;  /* 0x0000003832007986 */ /* 0x000fe8000c101506 */
[----:B------:R2:W-:Y:S01]  /*b500*/  STG.E.U16 [R44.64], R40 ;  /* 0x000000282c007986 */ /* 0x0005e2000c101506 */
[----:B0-----:R-:W-:-:S04]  /*b510*/  LEA R48, P3, R46, R0, 0x1 ;  /* 0x000000002e307211 */ /* 0x001fc800078608ff */
[----:B------:R-:W-:Y:S02]  /*b520*/  LEA.HI.X.SX32 R49, R46, R2, 0x1, P3 ;  /* 0x000000022e317211 */ /* 0x000fe400018f0eff */
[----:B------:R-:W-:Y:S01]  /*b530*/  LEA R46, P3, R3, R0, 0x1 ;  /* 0x00000000032e7211 */ /* 0x000fe200078608ff */
[----:B--2---:R-:W-:Y:S01]  /*b540*/  IMAD R45, R55, 0x2, R3 ;  /* 0x00000002372d7824 */ /* 0x004fe200078e0203 */
[----:B------:R-:W-:Y:S02]  /*b550*/  PRMT R40, R60, 0x7632, R40 ;  /* 0x000076323c287816 */ /* 0x000fe40000000028 */
[----:B------:R-:W-:Y:S01]  /*b560*/  LEA.HI.X.SX32 R47, R3, R2, 0x1, P3 ;  /* 0x00000002032f7211 */ /* 0x000fe200018f0eff */
[----:B------:R-:W-:Y:S01]  /*b570*/  IMAD R3, R55, 0x2, R45 ;  /* 0x0000000237037824 */ /* 0x000fe200078e022d */
[----:B------:R-:W-:Y:S01]  /*b580*/  LEA R44, P3, R45, R0, 0x1 ;  /* 0x000000002d2c7211 */ /* 0x000fe200078608ff */
[----:B------:R0:W-:Y:S01]  /*b590*/  STG.E.U16 [R48.64], R36 ;  /* 0x0000002430007986 */ /* 0x0001e2000c101506 */
[----:B------:R-:W-:-:S02]  /*b5a0*/  PRMT R56, R56, 0x7632, R56 ;  /* 0x0000763238387816 */ /* 0x000fc40000000038 */
[----:B------:R-:W-:Y:S01]  /*b5b0*/  LEA.HI.X.SX32 R45, R45, R2, 0x1, P3 ;  /* 0x000000022d2d7211 */ /* 0x000fe200018f0eff */
[----:B------:R2:W-:Y:S01]  /*b5c0*/  STG.E.U16 [R46.64], R40 ;  /* 0x000000282e007986 */ /* 0x0005e2000c101506 */
[----:B0-----:R-:W-:Y:S02]  /*b5d0*/  PRMT R36, R40, 0x7632, R36 ;  /* 0x0000763228247816 */ /* 0x001fe40000000024 */
[----:B--2---:R-:W-:Y:S01]  /*b5e0*/  LEA R40, R55, R3, 0x1 ;  /* 0x0000000337287211 */ /* 0x004fe200078e08ff */
[----:B------:R0:W-:Y:S01]  /*b5f0*/  STG.E.U16 [R44.64], R56 ;  /* 0x000000382c007986 */ /* 0x0001e2000c101506 */
[----:B------:R-:W-:-:S04]  /*b600*/  LEA R46, P3, R3, R0, 0x1 ;  /* 0x00000000032e7211 */ /* 0x000fc800078608ff */
[----:B------:R-:W-:Y:S02]  /*b610*/  LEA.HI.X.SX32 R47, R3, R2, 0x1, P3 ;  /* 0x00000002032f7211 */ /* 0x000fe400018f0eff */
[----:B------:R-:W-:Y:S01]  /*b620*/  LEA R48, P3, R40, R0, 0x1 ;  /* 0x0000000028307211 */ /* 0x000fe200078608ff */
[----:B0-----:R-:W-:-:S03]  /*b630*/  IMAD R45, R55, 0x2, R40 ;  /* 0x00000002372d7824 */ /* 0x001fc600078e0228 */
[----:B------:R-:W-:Y:S01]  /*b640*/  LEA.HI.X.SX32 R49, R40, R2, 0x1, P3 ;  /* 0x0000000228317211 */ /* 0x000fe200018f0eff */
[----:B------:R-:W-:Y:S01]  /*b650*/  IMAD R3, R55, 0x2, R45 ;  /* 0x0000000237037824 */ /* 0x000fe200078e022d */
[----:B------:R0:W-:Y:S01]  /*b660*/  STG.E.U16 [R46.64], R36 ;  /* 0x000000242e007986 */ /* 0x0001e2000c101506 */
[----:B------:R-:W-:Y:S02]  /*b670*/  PRMT R40, R36, 0x7632, R40 ;  /* 0x0000763224287816 */ /* 0x000fe40000000028 */
[----:B------:R-:W-:-:S03]  /*b680*/  LEA R44, P4, R45, R0, 0x1 ;  /* 0x000000002d2c7211 */ /* 0x000fc600078808ff */
[----:B------:R2:W-:Y:S01]  /*b690*/  STG.E.U16 [R48.64], R40 ;  /* 0x0000002830007986 */ /* 0x0005e2000c101506 */
[----:B------:R-:W-:Y:S02]  /*b6a0*/  LEA.HI.X.SX32 R45, R45, R2, 0x1, P4 ;  /* 0x000000022d2d7211 */ /* 0x000fe400020f0eff */
[----:B0-----:R-:W-:Y:S01]  /*b6b0*/  LEA R46, P3, R3, R0, 0x1 ;  /* 0x00000000032e7211 */ /* 0x001fe200078608ff */
[----:B------:R-:W-:-:S03]  /*b6c0*/  IMAD R36, R55, 0x2, R3 ;  /* 0x0000000237247824 */ /* 0x000fc600078e0203 */
[----:B------:R-:W-:Y:S01]  /*b6d0*/  LEA.HI.X.SX32 R47, R3, R2, 0x1, P3 ;  /* 0x00000002032f7211 */ /* 0x000fe200018f0eff */
[C---:B------:R-:W-:Y:S01]  /*b6e0*/  IMAD R3, R55.reuse, 0x2, R36 ;  /* 0x0000000237037824 */ /* 0x040fe200078e0224 */
[C---:B--2---:R-:W-:Y:S01]  /*b6f0*/  LEA R48, P3, R36.reuse, R0, 0x1 ;  /* 0x0000000024307211 */ /* 0x044fe200078608ff */
[----:B---3--:R0:W-:Y:S03]  /*b700*/  STG.E.U16 [R44.64], R53 ;  /* 0x000000352c007986 */ /* 0x0081e6000c101506 */
[----:B------:R-:W-:Y:S02]  /*b710*/  LEA.HI.X.SX32 R49, R36, R2, 0x1, P3 ;  /* 0x0000000224317211 */ /* 0x000fe400018f0eff */
[----:B------:R-:W-:Y:S01]  /*b720*/  LEA R36, R55, R3, 0x1 ;  /* 0x0000000337247211 */ /* 0x000fe200078e08ff */
[----:B------:R2:W-:Y:S01]  /*b730*/  STG.E.U16 [R46.64], R57 ;  /* 0x000000392e007986 */ /* 0x0005e2000c101506 */
[----:B0-----:R-:W-:-:S04]  /*b740*/  LEA R44, P3, R3, R0, 0x1 ;  /* 0x00000000032c7211 */ /* 0x001fc800078608ff */
[----:B------:R-:W-:Y:S01]  /*b750*/  LEA.HI.X.SX32 R45, R3, R2, 0x1, P3 ;  /* 0x00000002032d7211 */ /* 0x000fe200018f0eff */
[C---:B------:R-:W-:Y:S01]  /*b760*/  IMAD R3, R55.reuse, 0x2, R36 ;  /* 0x0000000237037824 */ /* 0x040fe200078e0224 */
[C---:B--2---:R-:W-:Y:S01]  /*b770*/  LEA R46, P3, R36.reuse, R0, 0x1 ;  /* 0x00000000242e7211 */ /* 0x044fe200078608ff */
[----:B------:R-:W-:Y:S03]  /*b780*/  STG.E.U16 [R48.64], R41 ;  /* 0x0000002930007986 */ /* 0x000fe6000c101506 */
[----:B------:R-:W-:Y:S01]  /*b790*/  LEA.HI.X.SX32 R47, R36, R2, 0x1, P3 ;  /* 0x00000002242f7211 */ /* 0x000fe200018f0eff */
[----:B------:R0:W-:Y:S01]  /*b7a0*/  STG.E.U16 [R44.64], R37 ;  /* 0x000000252c007986 */ /* 0x0001e2000c101506 */
[----:B------:R-:W-:Y:S01]  /*b7b0*/  IMAD R36, R55, 0x2, R3 ;  /* 0x0000000237247824 */ /* 0x000fe200078e0203 */
[----:B------:R-:W-:Y:S02]  /*b7c0*/  PRMT R40, R53, 0x7632, R40 ;  /* 0x0000763235287816 */ /* 0x000fe40000000028 */
[----:B------:R-:W-:-:S02]  /*b7d0*/  PRMT R57, R57, 0x7632, R57 ;  /* 0x0000763239397816 */ /* 0x000fc40000000039 */
[----:B0-----:R-:W-:-:S04]  /*b7e0*/  LEA R44, P3, R3, R0, 0x1 ;  /* 0x00000000032c7211 */ /* 0x001fc800078608ff */
[----:B------:R-:W-:Y:S01]  /*b7f0*/  LEA.HI.X.SX32 R45, R3, R2, 0x1, P3 ;  /* 0x00000002032d7211 */ /* 0x000fe200018f0eff */
[----:B------:R-:W-:Y:S01]  /*b800*/  IMAD R3, R55, 0x2, R36 ;  /* 0x0000000237037824 */ /* 0x000fe200078e0224 */
[----:B------:R0:W-:Y:S01]  /*b810*/  STG.E.U16 [R46.64], R40 ;  /* 0x000000282e007986 */ /* 0x0001e2000c101506 */
[----:B------:R-:W-:-:S03]  /*b820*/  PRMT R37, R41, 0x7632, R37 ;  /* 0x0000763229257816 */ /* 0x000fc60000000025 */
[----:B------:R2:W-:Y:S01]  /*b830*/  STG.E.U16 [R44.64], R57 ;  /* 0x000000392c007986 */ /* 0x0005e2000c101506 */
[----:B0-----:R-:W-:Y:S01]  /*b840*/  LEA R40, P3, R36, R0, 0x1 ;  /* 0x0000000024287211 */ /* 0x001fe200078608ff */
[----:B--2---:R-:W-:-:S03]  /*b850*/  IMAD R44, R55, 0x2, R3 ;  /* 0x00000002372c7824 */ /* 0x004fc600078e0203 */
[----:B------:R-:W-:Y:S02]  /*b860*/  LEA.HI.X.SX32 R41, R36, R2, 0x1, P3 ;  /* 0x0000000224297211 */ /* 0x000fe400018f0eff */
[----:B------:R-:W-:Y:S02]  /*b870*/  LEA R46, P3, R3, R0, 0x1 ;  /* 0x00000000032e7211 */ /* 0x000fe400078608ff */
[----:B------:R-:W-:Y:S01]  /*b880*/  LEA R45, R55, R44, 0x1 ;  /* 0x0000002c372d7211 */ /* 0x000fe200078e08ff */
[----:B------:R0:W-:Y:S01]  /*b890*/  STG.E.U16 [R40.64], R37 ;  /* 0x0000002528007986 */ /* 0x0001e2000c101506 */
[----:B------:R-:W-:-:S03]  /*b8a0*/  LEA.HI.X.SX32 R47, R3, R2, 0x1, P3 ;  /* 0x00000002032f7211 */ /* 0x000fc600018f0eff */
[----:B------:R-:W-:Y:S01]  /*b8b0*/  IMAD R3, R55, 0x2, R45 ;  /* 0x0000000237037824 */ /* 0x000fe200078e022d */
[-C--:B------:R-:W-:Y:S02]  /*b8c0*/  LEA R36, P4, R45, R0.reuse, 0x1 ;  /* 0x000000002d247211 */ /* 0x080fe400078808ff */
[----:B0-----:R-:W-:Y:S02]  /*b8d0*/  PRMT R37, R37, 0x7632, R37 ;  /* 0x0000763225257816 */ /* 0x001fe40000000025 */
[----:B------:R-:W-:-:S03]  /*b8e0*/  LEA R40, P3, R44, R0, 0x1 ;  /* 0x000000002c287211 */ /* 0x000fc600078608ff */
[----:B------:R0:W-:Y:S01]  /*b8f0*/  STG.E.U16 [R46.64], R37 ;  /* 0x000000252e007986 */ /* 0x0001e2000c101506 */
[----:B------:R-:W-:Y:S02]  /*b900*/  LEA.HI.X.SX32 R41, R44, R2, 0x1, P3 ;  /* 0x000000022c297211 */ /* 0x000fe400018f0eff */
[----:B------:R-:W-:-:S03]  /*b910*/  LEA R44, P3, R3, R0, 0x1 ;  /* 0x00000000032c7211 */ /* 0x000fc600078608ff */
[----:B------:R2:W-:Y:S01]  /*b920*/  STG.E.U16 [R40.64], R54 ;  /* 0x0000003628007986 */ /* 0x0005e2000c101506 */
[----:B0-----:R-:W-:Y:S01]  /*b930*/  IMAD R46, R55, 0x2, R3 ;  /* 0x00000002372e7824 */ /* 0x001fe200078e0203 */
[-C--:B------:R-:W-:Y:S02]  /*b940*/  LEA.HI.X.SX32 R37, R45, R2.reuse, 0x1, P4 ;  /* 0x000000022d257211 */ /* 0x080fe400020f0eff */
[----:B------:R-:W-:Y:S01]  /*b950*/  LEA.HI.X.SX32 R45, R3, R2, 0x1, P3 ;  /* 0x00000002032d7211 */ /* 0x000fe200018f0eff */
[----:B------:R-:W-:Y:S01]  /*b960*/  IMAD R3, R55, 0x2, R46 ;  /* 0x0000000237037824 */ /* 0x000fe200078e022e */
[C---:B--2---:R-:W-:Y:S01]  /*b970*/  LEA R40, P3, R46.reuse, R0, 0x1 ;  /* 0x000000002e287211 */ /* 0x044fe200078608ff */
[----:B------:R0:W-:Y:S03]  /*b980*/  STG.E.U16 [R36.64], R58 ;  /* 0x0000003a24007986 */ /* 0x0001e6000c101506 */
[----:B------:R-:W-:Y:S01]  /*b990*/  LEA.HI.X.SX32 R41, R46, R2, 0x1, P3 ;  /* 0x000000022e297211 */ /* 0x000fe200018f0eff */
[----:B------:R2:W-:Y:S01]  /*b9a0*/  STG.E.U16 [R44.64], R42 ;  /* 0x0000002a2c007986 */ /* 0x0005e2000c101506 */
[----:B------:R-:W-:-:S03]  /*b9b0*/  PRMT R47, R54, 0x7632, R47 ;  /* 0x00007632362f7816 */ /* 0x000fc6000000002f */
[----:B------:R3:W-:Y:S01]  /*b9c0*/  STG.E.U16 [R40.64], R38 ;  /* 0x0000002628007986 */ /* 0x0007e2000c101506 */
[----:B0-----:R-:W-:Y:S01]  /*b9d0*/  LEA R36, P3, R3, R0, 0x1 ;  /* 0x0000000003247211 */ /* 0x001fe200078608ff */
[----:B--2---:R-:W-:-:S03]  /*b9e0*/  IMAD R44, R55, 0x2, R3 ;  /* 0x00000002372c7824 */ /* 0x004fc600078e0203 */
[----:B------:R-:W-:Y:S02]  /*b9f0*/  LEA.HI.X.SX32 R37, R3, R2, 0x1, P3 ;  /* 0x0000000203257211 */ /* 0x000fe400018f0eff */
[----:B---3--:R-:W-:Y:S02]  /*ba00*/  LEA R40, P3, R44, R0, 0x1 ;  /* 0x000000002c287211 */ /* 0x008fe400078608ff */
[C---:B------:R-:W-:Y:S01]  /*ba10*/  LEA R3, R55.reuse, R44, 0x1 ;  /* 0x0000002c37037211 */ /* 0x040fe200078e08ff */
[----:B------:R0:W-:Y:S01]  /*ba20*/  STG.E.U16 [R36.64], R47 ;  /* 0x0000002f24007986 */ /* 0x0001e2000c101506 */
[----:B------:R-:W-:Y:S02]  /*ba30*/  PRMT R46, R58, 0x7632, R46 ;  /* 0x000076323a2e7816 */ /* 0x000fe4000000002e */
[----:B------:R-:W-:Y:S01]  /*ba40*/  LEA.HI.X.SX32 R41, R44, R2, 0x1, P3 ;  /* 0x000000022c297211 */ /* 0x000fe200018f0eff */
[----:B------:R-:W-:-:S04]  /*ba50*/  IMAD R45, R55, 0x2, R3 ;  /* 0x00000002372d7824 */ /* 0x000fc800078e0203 */
[----:B------:R2:W-:Y:S01]  /*ba60*/  STG.E.U16 [R40.64], R46 ;  /* 0x0000002e28007986 */ /* 0x0005e2000c101506 */
[----:B0-----:R-:W-:-:S04]  /*ba70*/  LEA R36, P3, R3, R0, 0x1 ;  /* 0x0000000003247211 */ /* 0x001fc800078608ff */
[----:B------:R-:W-:Y:S01]  /*ba80*/  LEA.HI.X.SX32 R37, R3, R2, 0x1, P3 ;  /* 0x0000000203257211 */ /* 0x000fe200018f0eff */
[----:B------:R-:W-:Y:S01]  /*ba90*/  IMAD R3, R55, 0x2, R45 ;  /* 0x0000000237037824 */ /* 0x000fe200078e022d */
[----:B--2---:R-:W-:-:S03]  /*baa0*/  LEA R40, P3, R45, R0, 0x1 ;  /* 0x000000002d287211 */ /* 0x004fc600078608ff */
[----:B------:R-:W-:Y:S01]  /*bab0*/  IMAD R47, R55, 0x2, R3 ;  /* 0x00000002372f7824 */ /* 0x000fe200078e0203 */
[----:B------:R-:W-:Y:S02]  /*bac0*/  PRMT R48, R42, 0x7632, R48 ;  /* 0x000076322a307816 */ /* 0x000fe40000000030 */
[----:B------:R-:W-:Y:S02]  /*bad0*/  LEA.HI.X.SX32 R41, R45, R2, 0x1, P3 ;  /* 0x000000022d297211 */ /* 0x000fe400018f0eff */
[----:B------:R-:W-:Y:S01]  /*bae0*/  LEA R44, P3, R3, R0, 0x1 ;  /* 0x00000000032c7211 */ /* 0x000fe200078608ff */
[----:B------:R0:W-:Y:S01]  /*baf0*/  STG.E.U16 [R36.64], R48 ;  /* 0x0000003024007986 */ /* 0x0001e2000c101506 */
[----:B------:R-:W-:Y:S01]  /*bb00*/  PRMT R38, R38, 0x7632, R38 ;  /* 0x0000763226267816 */ /* 0x000fe20000000026 */
[----:B------:R-:W-:Y:S01]  /*bb10*/  IMAD R49, R55, 0x2, R47 ;  /* 0x0000000237317824 */ /* 0x000fe200078e022f */
[----:B------:R-:W-:-:S03]  /*bb20*/  LEA.HI.X.SX32 R45, R3, R2, 0x1, P3 ;  /* 0x00000002032d7211 */ /* 0x000fc600018f0eff */
[----:B------:R2:W-:Y:S01]  /*bb30*/  STG.E.U16 [R40.64], R38 ;  /* 0x0000002628007986 */ /* 0x0005e2000c101506 */
[----:B0-----:R-:W-:-:S04]  /*bb40*/  LEA R36, P3, R47, R0, 0x1 ;  /* 0x000000002f247211 */ /* 0x001fc800078608ff */
[----:B------:R-:W-:Y:S02]  /*bb50*/  LEA.HI.X.SX32 R37, R47, R2, 0x1, P3 ;  /* 0x000000022f257211 */ /* 0x000fe400018f0eff */
[----:B--2---:R-:W-:Y:S02]  /*bb60*/  LEA R40, P3, R49, R0, 0x1 ;  /* 0x0000000031287211 */ /* 0x004fe400078608ff */
[----:B------:R-:W-:Y:S01]  /*bb70*/  LEA R47, R55, R49, 0x1 ;  /* 0x00000031372f7211 */ /* 0x000fe200078e08ff */
[----:B------:R0:W-:Y:S01]  /*bb80*/  STG.E.U16 [R44.64], R61 ;  /* 0x0000003d2c007986 */ /* 0x0001e2000c101506 */
[----:B------:R-:W-:-:S03]  /*bb90*/  LEA.HI.X.SX32 R41, R49, R2, 0x1, P3 ;  /* 0x0000000231297211 */ /* 0x000fc600018f0eff */
[----:B------:R2:W-:Y:S01]  /*bba0*/  STG.E.U16 [R36.64], R59 ;  /* 0x0000003b24007986 */ /* 0x0005e2000c101506 */
[----:B0-----:R-:W-:Y:S01]  /*bbb0*/  IMAD R45, R55, 0x2, R47 ;  /* 0x00000002372d7824 */ /* 0x001fe200078e022f */
[----:B--2---:R-:W-:-:S04]  /*bbc0*/  LEA R36, P3, R47, R0, 0x1 ;  /* 0x000000002f247211 */ /* 0x004fc800078608ff */
[----:B------:R-:W-:Y:S01]  /*bbd0*/  LEA.HI.X.SX32 R37, R47, R2, 0x1, P3 ;  /* 0x000000022f257211 */ /* 0x000fe200018f0eff */
[C---:B------:R-:W-:Y:S01]  /*bbe0*/  IMAD R47, R55.reuse, 0x2, R45 ;  /* 0x00000002372f7824 */ /* 0x040fe200078e022d */
[----:B------:R0:W-:Y:S03]  /*bbf0*/  STG.E.U16 [R40.64], R43 ;  /* 0x0000002b28007986 */ /* 0x0001e6000c101506 */
[----:B------:R-:W-:Y:S01]  /*bc00*/  IMAD R46, R55, 0x2, R47 ;  /* 0x00000002372e7824 */ /* 0x000fe200078e022f */
[----:B------:R-:W-:Y:S01]  /*bc10*/  PRMT R3, R61, 0x7632, R3 ;  /* 0x000076323d037816 */ /* 0x000fe20000000003 */
[----:B------:R2:W-:Y:S01]  /*bc20*/  STG.E.U16 [R36.64], R39 ;  /* 0x0000002724007986 */ /* 0x0005e2000c101506 */
[----:B0-----:R-:W-:-:S04]  /*bc30*/  LEA R40, P3, R45, R0, 0x1 ;  /* 0x000000002d287211 */ /* 0x001fc800078608ff */
[----:B------:R-:W-:Y:S01]  /*bc40*/  LEA.HI.X.SX32 R41, R45, R2, 0x1, P3 ;  /* 0x000000022d297211 */ /* 0x000fe200018f0eff */
[----:B------:R-:W-:Y:S01]  /*bc50*/  IMAD R45, R55, 0x2, R46 ;  /* 0x00000002372d7824 */ /* 0x000fe200078e022e */
[CC--:B--2---:R-:W-:Y:S02]  /*bc60*/  LEA R36, P3, R46.reuse, R0.reuse, 0x1 ;  /* 0x000000002e247211 */ /* 0x0c4fe400078608ff */
[----:B------:R-:W-:Y:S01]  /*bc70*/  LEA R38, P4, R47, R0, 0x1 ;  /* 0x000000002f267211 */ /* 0x000fe200078808ff */
[----:B------:R0:W-:Y:S01]  /*bc80*/  STG.E.U16 [R40.64], R3 ;  /* 0x0000000328007986 */ /* 0x0001e2000c101506 */
[----:B------:R-:W-:Y:S02]  /*bc90*/  LEA.HI.X.SX32 R37, R46, R2, 0x1, P3 ;  /* 0x000000022e257211 */ /* 0x000fe400018f0eff */
[----:B------:R-:W-:Y:S02]  /*bca0*/  PRMT R44, R43, 0x7632, R44 ;  /* 0x000076322b2c7816 */ /* 0x000fe4000000002c */
[----:B------:R-:W-:-:S02]  /*bcb0*/  PRMT R43, R39, 0x7632, R43 ;  /* 0x00007632272b7816 */ /* 0x000fc4000000002b */
[----:B------:R-:W-:Y:S02]  /*bcc0*/  PRMT R42, R59, 0x7632, R42 ;  /* 0x000076323b2a7816 */ /* 0x000fe4000000002a */
[----:B------:R-:W-:Y:S02]  /*bcd0*/  LEA.HI.X.SX32 R39, R47, R2, 0x1, P4 ;  /* 0x000000022f277211 */ /* 0x000fe400020f0eff */
[----:B0-----:R-:W-:Y:S02]  /*bce0*/  LEA R40, P3, R45, R0, 0x1 ;  /* 0x000000002d287211 */ /* 0x001fe400078608ff */
[----:B------:R-:W-:Y:S02]  /*bcf0*/  LEA R3, R55, R45, 0x1 ;  /* 0x0000002d37037211 */ /* 0x000fe400078e08ff */
[----:B------:R-:W-:Y:S01]  /*bd00*/  LEA.HI.X.SX32 R41, R45, R2, 0x1, P3 ;  /* 0x000000022d297211 */ /* 0x000fe200018f0eff */
[----:B------:R-:W-:Y:S02]  /*bd10*/  STG.E.U16 [R38.64], R42 ;  /* 0x0000002a26007986 */ /* 0x000fe4000c101506 */
[----:B------:R-:W-:-:S02]  /*bd20*/  IMAD R45, R55, 0x2, R3 ;  /* 0x00000002372d7824 */ /* 0x000fc400078e0203 */
[----:B------:R0:W-:Y:S02]  /*bd30*/  STG.E.U16 [R36.64], R44 ;  /* 0x0000002c24007986 */ /* 0x0001e4000c101506 */
[----:B------:R-:W-:Y:S02]  /*bd40*/  IMAD R47, R55, 0x2, R45 ;  /* 0x00000002372f7824 */ /* 0x000fe400078e022d */
[----:B------:R2:W-:Y:S01]  /*bd50*/  STG.E.U16 [R40.64], R43 ;  /* 0x0000002b28007986 */ /* 0x0005e2000c101506 */
[-C--:B0-----:R-:W-:Y:S02]  /*bd60*/  LEA R36, P3, R3, R0.reuse, 0x1 ;  /* 0x0000000003247211 */ /* 0x081fe400078608ff */
[----:B------:R-:W-:Y:S02]  /*bd70*/  LEA R38, P4, R45, R0, 0x1 ;  /* 0x000000002d267211 */ /* 0x000fe400078808ff */
[----:B------:R-:W-:Y:S01]  /*bd80*/  LEA.HI.X.SX32 R37, R3, R2, 0x1, P3 ;  /* 0x0000000203257211 */ /* 0x000fe200018f0eff */
[----:B------:R-:W-:Y:S01]  /*bd90*/  IMAD R3, R55, 0x2, R47 ;  /* 0x0000000237037824 */ /* 0x000fe200078e022f */
[----:B--2---:R-:W-:-:S02]  /*bda0*/  LEA R40, P3, R47, R0, 0x1 ;  /* 0x000000002f287211 */ /* 0x004fc400078608ff */
[-C--:B------:R-:W-:Y:S01]  /*bdb0*/  LEA.HI.X.SX32 R39, R45, R2.reuse, 0x1, P4 ;  /* 0x000000022d277211 */ /* 0x080fe200020f0eff */
[----:B------:R0:W-:Y:S01]  /*bdc0*/  STG.E.U16 [R36.64], R12 ;  /* 0x0000000c24007986 */ /* 0x0001e2000c101506 */
[----:B------:R-:W-:Y:S01]  /*bdd0*/  LEA.HI.X.SX32 R41, R47, R2, 0x1, P3 ;  /* 0x000000022f297211 */ /* 0x000fe200018f0eff */
[----:B------:R-:W-:Y:S01]  /*bde0*/  IMAD R45, R55, 0x2, R3 ;  /* 0x00000002372d7824 */ /* 0x000fe200078e0203 */
[----:B0-----:R-:W-:-:S04]  /*bdf0*/  LEA R36, P3, R3, R0, 0x1 ;  /* 0x0000000003247211 */ /* 0x001fc800078608ff */
[----:B------:R-:W-:Y:S02]  /*be00*/  LEA.HI.X.SX32 R37, R3, R2, 0x1, P3 ;  /* 0x0000000203257211 */ /* 0x000fe400018f0eff */
[C---:B------:R-:W-:Y:S01]  /*be10*/  LEA R3, R55.reuse, R45, 0x1 ;  /* 0x0000002d37037211 */ /* 0x040fe200078e08ff */
[----:B------:R0:W-:Y:S04]  /*be20*/  STG.E.U16 [R38.64], R32 ;  /* 0x0000002026007986 */ /* 0x0001e8000c101506 */
[----:B------:R2:W-:Y:S01]  /*be30*/  STG.E.U16 [R40.64], R20 ;  /* 0x0000001428007986 */ /* 0x0005e2000c101506 */
[----:B------:R-:W-:-:S03]  /*be40*/  IMAD R43, R55, 0x2, R3 ;  /* 0x00000002372b7824 */ /* 0x000fc600078e0203 */
[----:B------:R3:W-:Y:S01]  /*be50*/  STG.E.U16 [R36.64], R28 ;  /* 0x0000001c24007986 */ /* 0x0007e2000c101506 */
[----:B0-----:R-:W-:Y:S02]  /*be60*/  LEA R38, P3, R45, R0, 0x1 ;  /* 0x000000002d267211 */ /* 0x001fe400078608ff */
[----:B------:R-:W-:Y:S01]  /*be70*/  PRMT R12, R12, 0x7632, R12 ;  /* 0x000076320c0c7816 */ /* 0x000fe2000000000c */
[----:B--2---:R-:W-:Y:S01]  /*be80*/  IMAD R41, R55, 0x2, R43 ;  /* 0x0000000237297824 */ /* 0x004fe200078e022b */
[----:B------:R-:W-:Y:S02]  /*be90*/  LEA.HI.X.SX32 R39, R45, R2, 0x1, P3 ;  /* 0x000000022d277211 */ /* 0x000fe400018f0eff */
[C---:B---3--:R-:W-:Y:S02]  /*bea0*/  LEA R36, P4, R3.reuse, R0, 0x1 ;  /* 0x0000000003247211 */ /* 0x048fe400078808ff */
[----:B------:R-:W-:Y:S02]  /*beb0*/  PRMT R32, R32, 0x7632, R32 ;  /* 0x0000763220207816 */ /* 0x000fe40000000020 */
[----:B------:R-:W-:Y:S01]  /*bec0*/  LEA.HI.X.SX32 R37, R3, R2, 0x1, P4 ;  /* 0x0000000203257211 */ /* 0x000fe200020f0eff */
[C---:B------:R-:W-:Y:S01]  /*bed0*/  IMAD R45, R55.reuse, 0x2, R41 ;  /* 0x00000002372d7824 */ /* 0x040fe200078e0229 */
[----:B------:R-:W-:Y:S03]  /*bee0*/  STG.E.U16 [R38.64], R12 ;  /* 0x0000000c26007986 */ /* 0x000fe6000c101506 */
[----:B------:R-:W-:Y:S01]  /*bef0*/  IMAD R3, R55, 0x2, R45 ;  /* 0x0000000237037824 */ /* 0x000fe200078e022d */
[----:B------:R0:W-:Y:S02]  /*bf00*/  STG.E.U16 [R36.64], R32 ;  /* 0x0000002024007986 */ /* 0x0001e4000c101506 */
[----:B0-----:R-:W-:-:S04]  /*bf10*/  LEA R36, P3, R43, R0, 0x1 ;  /* 0x000000002b247211 */ /* 0x001fc800078608ff */
[----:B------:R-:W-:Y:S02]  /*bf20*/  LEA.HI.X.SX32 R37, R43, R2, 0x1, P3 ;  /* 0x000000022b257211 */ /* 0x000fe400018f0eff */
[----:B------:R-:W-:Y:S02]  /*bf30*/  LEA R43, R55, R3, 0x1 ;  /* 0x00000003372b7211 */ /* 0x000fe400078e08ff */
[----:B------:R-:W-:-:S03]  /*bf40*/  LEA R38, P3, R45, R0, 0x1 ;  /* 0x000000002d267211 */ /* 0x000fc600078608ff */
[----:B------:R-:W-:Y:S01]  /*bf50*/  IMAD R49, R55, 0x2, R43 ;  /* 0x0000000237317824 */ /* 0x000fe200078e022b */
[----:B------:R-:W-:Y:S02]  /*bf60*/  LEA R40, P4, R41, R0, 0x1 ;  /* 0x0000000029287211 */ /* 0x000fe400078808ff */
[-C--:B------:R-:W-:Y:S01]  /*bf70*/  LEA.HI.X.SX32 R39, R45, R2.reuse, 0x1, P3 ;  /* 0x000000022d277211 */ /* 0x080fe200018f0eff */
[----:B------:R-:W-:Y:S01]  /*bf80*/  IMAD R45, R55, 0x2, R49 ;  /* 0x00000002372d7824 */ /* 0x000fe200078e0231 */
[----:B------:R-:W-:Y:S02]  /*bf90*/  PRMT R20, R20, 0x7632, R20 ;  /* 0x0000763214147816 */ /* 0x000fe40000000014 */
[----:B------:R-:W-:Y:S02]  /*bfa0*/  PRMT R28, R28, 0x7632, R28 ;  /* 0x000076321c1c7816 */ /* 0x000fe4000000001c */
[----:B------:R-:W-:Y:S01]  /*bfb0*/  LEA.HI.X.SX32 R41, R41, R2, 0x1, P4 ;  /* 0x0000000229297211 */ /* 0x000fe200020f0eff */
[C---:B------:R-:W-:Y:S01]  /*bfc0*/  IMAD R47, R55.reuse, 0x2, R45 ;  /* 0x00000002372f7824 */ /* 0x040fe200078e022d */
[----:B------:R0:W-:Y:S03]  /*bfd0*/  STG.E.U16 [R36.64], R20 ;  /* 0x0000001424007986 */ /* 0x0001e6000c101506 */
[----:B------:R-:W-:Y:S01]  /*bfe0*/  IMAD R32, R55, 0x2, R47 ;  /* 0x0000000237207824 */ /* 0x000fe200078e022f */
[----:B------:R2:W-:Y:S01]  /*bff0*/  STG.E.U16 [R40.64], R28 ;  /* 0x0000001c28007986 */ /* 0x0005e2000c101506 */
[----:B0-----:R-:W-:-:S02]  /*c000*/  LEA R36, P3, R3, R0, 0x1 ;  /* 0x0000000003247211 */ /* 0x001fc400078608ff */
[----:B--2---:R-:W-:Y:S02]  /*c010*/  LEA R40, P4, R43, R0, 0x1 ;  /* 0x000000002b287211 */ /* 0x004fe400078808ff */
[-C--:B------:R-:W-:Y:S02]  /*c020*/  LEA.HI.X.SX32 R37, R3, R2.reuse, 0x1, P3 ;  /* 0x0000000203257211 */ /* 0x080fe400018f0eff */
[----:B------:R-:W-:Y:S02]  /*c030*/  LEA.HI.X.SX32 R41, R43, R2, 0x1, P4 ;  /* 0x000000022b297211 */ /* 0x000fe400020f0eff */
[----:B------:R-:W-:Y:S01]  /*c040*/  LEA R43, R55, R32, 0x1 ;  /* 0x00000020372b7211 */ /* 0x000fe200078e08ff */
[----:B------:R0:W-:Y:S04]  /*c050*/  STG.E.U16 [R38.64], R13 ;  /* 0x0000000d26007986 */ /* 0x0001e8000c101506 */
[----:B------:R-:W-:Y:S04]  /*c060*/  STG.E.U16 [R36.64], R33 ;  /* 0x0000002124007986 */ /* 0x000fe8000c101506 */
[----:B------:R2:W-:Y:S01]  /*c070*/  STG.E.U16 [R40.64], R21 ;  /* 0x0000001528007986 */ /* 0x0005e2000c101506 */
[----:B0-----:R-:W-:-:S04]  /*c080*/  LEA R38, P3, R49, R0, 0x1 ;  /* 0x0000000031267211 */ /* 0x001fc800078608ff */
[----:B------:R-:W-:Y:S01]  /*c090*/  LEA.HI.X.SX32 R39, R49, R2, 0x1, P3 ;  /* 0x0000000231277211 */ /* 0x000fe200018f0eff */
[----:B--2---:R-:W-:Y:S01]  /*c0a0*/  IMAD R40, R55, 0x2, R43 ;  /* 0x0000000237287824 */ /* 0x004fe200078e022b */
[----:B------:R-:W-:-:S03]  /*c0b0*/  LEA R36, P3, R45, R0, 0x1 ;  /* 0x000000002d247211 */ /* 0x000fc600078608ff */
[----:B------:R-:W-:Y:S01]  /*c0c0*/  IMAD R3, R55, 0x2, R40 ;  /* 0x0000000237037824 */ /* 0x000fe200078e0228 */
[----:B------:R0:W-:Y:S01]  /*c0d0*/  STG.E.U16 [R38.64], R29 ;  /* 0x0000001d26007986 */ /* 0x0001e2000c101506 */
[----:B------:R-:W-:Y:S02]  /*c0e0*/  LEA.HI.X.SX32 R37, R45, R2, 0x1, P3 ;  /* 0x000000022d257211 */ /* 0x000fe400018f0eff */
[----:B------:R-:W-:Y:S02]  /*c0f0*/  PRMT R41, R13, 0x7632, R41 ;  /* 0x000076320d297816 */ /* 0x000fe40000000029 */
[----:B------:R-:W-:Y:S01]  /*c100*/  LEA R12, P4, R47, R0, 0x1 ;  /* 0x000000002f0c7211 */ /* 0x000fe200078808ff */
[----:B0-----:R-:W-:-:S04]  /*c110*/  IMAD R39, R55, 0x2, R3 ;  /* 0x0000000237277824 */ /* 0x001fc800078e0203 */
[----:B------:R-:W-:Y:S01]  /*c120*/  IMAD R42, R55, 0x2, R39 ;  /* 0x00000002372a7824 */ /* 0x000fe200078e0227 */
[----:B------:R0:W-:Y:S01]  /*c130*/  STG.E.U16 [R36.64], R41 ;  /* 0x0000002924007986 */ /* 0x0001e2000c101506 */
[----:B------:R-:W-:Y:S02]  /*c140*/  LEA.HI.X.SX32 R13, R47, R2, 0x1, P4 ;  /* 0x000000022f0d7211 */ /* 0x000fe400020f0eff */
[----:B------:R-:W-:Y:S02]  /*c150*/  PRMT R33, R33, 0x7632, R33 ;  /* 0x0000763221217816 */ /* 0x000fe40000000021 */
[----:B------:R-:W-:Y:S02]  /*c160*/  LEA R20, P3, R32, R0, 0x1 ;  /* 0x0000000020147211 */ /* 0x000fe400078608ff */
[C---:B0-----:R-:W-:Y:S01]  /*c170*/  LEA R36, R55.reuse, R42, 0x1 ;  /* 0x0000002a37247211 */ /* 0x041fe200078e08ff */
[----:B------:R0:W-:Y:S04]  /*c180*/  STG.E.U16 [R12.64], R33 ;  /* 0x000000210c007986 */ /* 0x0001e8000c101506 */
[----:B------:R-:W-:-:S04]  /*c190*/  IMAD R37, R55, 0x2, R36 ;  /* 0x0000000237257824 */ /* 0x000fc800078e0224 */
[----:B------:R-:W-:Y:S01]  /*c1a0*/  IMAD R38, R55, 0x2, R37 ;  /* 0x0000000237267824 */ /* 0x000fe200078e0225 */
[----:B0-----:R-:W-:Y:S02]  /*c1b0*/  PRMT R13, R21, 0x7632, R13 ;  /* 0x00007632150d7816 */ /* 0x001fe4000000000d */
[----:B------:R-:W-:Y:S02]  /*c1c0*/  LEA.HI.X.SX32 R21, R32, R2, 0x1, P3 ;  /* 0x0000000220157211 */ /* 0x000fe400018f0eff */
[----:B------:R-:W-:-:S03]  /*c1d0*/  LEA R12, P3, R40, R0, 0x1 ;  /* 0x00000000280c7211 */ /* 0x000fc600078608ff */
[----:B------:R0:W-:Y:S01]  /*c1e0*/  STG.E.U16 [R20.64], R13 ;  /* 0x0000000d14007986 */ /* 0x0001e2000c101506 */
[----:B------:R-:W-:Y:S02]  /*c1f0*/  LEA R28, P4, R43, R0, 0x1 ;  /* 0x000000002b1c7211 */ /* 0x000fe400078808ff */
[----:B------:R-:W-:Y:S02]  /*c200*/  PRMT R44, R29, 0x7632, R44 ;  /* 0x000076321d2c7816 */ /* 0x000fe4000000002c */
[-C--:B------:R-:W-:Y:S01]  /*c210*/  LEA.HI.X.SX32 R29, R43, R2.reuse, 0x1, P4 ;  /* 0x000000022b1d7211 */ /* 0x080fe200020f0eff */
[----:B0-----:R-:W-:Y:S01]  /*c220*/  IMAD R20, R55, 0x2, R38 ;  /* 0x0000000237147824 */ /* 0x001fe200078e0226 */
[----:B------:R-:W-:Y:S02]  /*c230*/  LEA.HI.X.SX32 R13, R40, R2, 0x1, P3 ;  /* 0x00000002280d7211 */ /* 0x000fe400018f0eff */
[----:B------:R-:W-:Y:S01]  /*c240*/  LEA R32, P3, R3, R0, 0x1 ;  /* 0x0000000003207211 */ /* 0x000fe200078608ff */
[----:B------:R-:W-:-:S03]  /*c250*/  IMAD R40, R55, 0x2, R20 ;  /* 0x0000000237287824 */ /* 0x000fc600078e0214 */
[----:B------:R-:W-:Y:S02]  /*c260*/  LEA.HI.X.SX32 R33, R3, R2, 0x1, P3 ;  /* 0x0000000203217211 */ /* 0x000fe400018f0eff */
[C---:B------:R-:W-:Y:S01]  /*c270*/  LEA R3, R55.reuse, R40, 0x1 ;  /* 0x0000002837037211 */ /* 0x040fe200078e08ff */
[----:B------:R0:W-:Y:S04]  /*c280*/  STG.E.U16 [R28.64], R44 ;  /* 0x0000002c1c007986 */ /* 0x0001e8000c101506 */
[----:B------:R2:W-:Y:S01]  /*c290*/  STG.E.U16 [R12.64], R14 ;  /* 0x0000000e0c007986 */ /* 0x0005e2000c101506 */
[----:B------:R-:W-:Y:S01]  /*c2a0*/  IMAD R41, R55, 0x2, R3 ;  /* 0x0000000237297824 */ /* 0x000fe200078e0203 */
[-C--:B0-----:R-:W-:Y:S02]  /*c2b0*/  LEA R28, P4, R39, R0.reuse, 0x1 ;  /* 0x00000000271c7211 */ /* 0x081fe400078808ff */
[----:B--2---:R-:W-:-:S04]  /*c2c0*/  LEA R12, P3, R42, R0, 0x1 ;  /* 0x000000002a0c7211 */ /* 0x004fc800078608ff */
[-C--:B------:R-:W-:Y:S01]  /*c2d0*/  LEA.HI.X.SX32 R13, R42, R2.reuse, 0x1, P3 ;  /* 0x000000022a0d7211 */ /* 0x080fe200018f0eff */
[----:B------:R-:W-:Y:S01]  /*c2e0*/  IMAD R42, R55, 0x2, R41 ;  /* 0x00000002372a7824 */ /* 0x000fe200078e0229 */
[----:B------:R-:W-:Y:S01]  /*c2f0*/  LEA.HI.X.SX32 R29, R39, R2, 0x1, P4 ;  /* 0x00000002271d7211 */ /* 0x000fe200020f0eff */
[----:B------:R-:W-:Y:S02]  /*c300*/  STG.E.U16 [R32.64], R34 ;  /* 0x0000002220007986 */ /* 0x000fe4000c101506 */
[C---:B------:R-:W-:Y:S02]  /*c310*/  IMAD R46, R55.reuse, 0x2, R42 ;  /* 0x00000002372e7824 */ /* 0x040fe400078e022a */
[----:B------:R0:W-:Y:S02]  /*c320*/  STG.E.U16 [R28.64], R22 ;  /* 0x000000161c007986 */ /* 0x0001e4000c101506 */
[----:B------:R-:W-:Y:S02]  /*c330*/  IMAD R21, R55, 0x2, R46 ;  /* 0x0000000237157824 */ /* 0x000fe400078e022e */
[----:B------:R2:W-:Y:S01]  /*c340*/  STG.E.U16 [R12.64], R30 ;  /* 0x0000001e0c007986 */ /* 0x0005e2000c101506 */
[----:B0-----:R-:W-:-:S04]  /*c350*/  LEA R28, P3, R36, R0, 0x1 ;  /* 0x00000000241c7211 */ /* 0x001fc800078608ff */
[----:B------:R-:W-:Y:S02]  /*c360*/  LEA.HI.X.SX32 R29, R36, R2, 0x1, P3 ;  /* 0x00000002241d7211 */ /* 0x000fe400018f0eff */
[----:B------:R-:W-:Y:S02]  /*c370*/  LEA R36, R55, R21, 0x1 ;  /* 0x0000001537247211 */ /* 0x000fe400078e08ff */
[----:B--2---:R-:W-:Y:S02]  /*c380*/  LEA R12, P3, R37, R0, 0x1 ;  /* 0x00000000250c7211 */ /* 0x004fe400078608ff */
[----:B------:R-:W-:Y:S02]  /*c390*/  PRMT R14, R14, 0x7632, R14 ;  /* 0x000076320e0e7816 */ /* 0x000fe4000000000e */
[----:B------:R-:W-:Y:S01]  /*c3a0*/  PRMT R33, R34, 0x7632, R33 ;  /* 0x0000763222217816 */ /* 0x000fe20000000021 */
[----:B------:R-:W-:Y:S01]  /*c3b0*/  IMAD R34, R55, 0x2, R36 ;  /* 0x0000000237227824 */ /* 0x000fe200078e0224 */
[----:B------:R-:W-:-:S02]  /*c3c0*/  LEA.HI.X.SX32 R13, R37, R2, 0x1, P3 ;  /* 0x00000002250d7211 */ /* 0x000fc400018f0eff */
[----:B------:R-:W-:Y:S01]  /*c3d0*/  LEA R32, P3, R38, R0, 0x1 ;  /* 0x0000000026207211 */ /* 0x000fe200078608ff */
[----:B------:R-:W-:Y:S01]  /*c3e0*/  STG.E.U16 [R28.64], R14 ;  /* 0x0000000e1c007986 */ /* 0x000fe2000c101506 */
[----:B------:R-:W-:-:S03]  /*c3f0*/  IMAD R37, R55, 0x2, R34 ;  /* 0x0000000237257824 */ /* 0x000fc600078e0222 */
[----:B------:R0:W-:Y:S01]  /*c400*/  STG.E.U16 [R12.64], R33 ;  /* 0x000000210c007986 */ /* 0x0001e2000c101506 */
[----:B------:R-:W-:Y:S01]  /*c410*/  IMAD R39, R55, 0x2, R37 ;  /* 0x0000000237277824 */ /* 0x000fe200078e0225 */
[----:B0-----:R-:W-:Y:S02]  /*c420*/  LEA.HI.X.SX32 R33, R38, R2, 0x1, P3 ;  /* 0x0000000226217211 */ /* 0x001fe400018f0eff */
[----:B------:R-:W-:-:S04]  /*c430*/  LEA R12, P3, R20, R0, 0x1 ;  /* 0x00000000140c7211 */ /* 0x000fc800078608ff */
[----:B------:R-:W-:Y:S01]  /*c440*/  LEA.HI.X.SX32 R13, R20, R2, 0x1, P3 ;  /* 0x00000002140d7211 */ /* 0x000fe200018f0eff */
[C---:B------:R-:W-:Y:S01]  /*c450*/  IMAD R20, R55.reuse, 0x2, R39 ;  /* 0x0000000237147824 */ /* 0x040fe200078e0227 */
[----:B------:R-:W-:Y:S02]  /*c460*/  PRMT R22, R22, 0x7632, R22 ;  /* 0x0000763216167816 */ /* 0x000fe40000000016 */
[----:B------:R-:W-:Y:S02]  /*c470*/  PRMT R45, R30, 0x7632, R45 ;  /* 0x000076321e2d7816 */ /* 0x000fe4000000002d */
[C---:B------:R-:W-:Y:S02]  /*c480*/  LEA R38, R55.reuse, R20, 0x1 ;  /* 0x0000001437267211 */ /* 0x040fe400078e08ff */
[C---:B------:R-:W-:Y:S01]  /*c490*/  LEA R28, P3, R40.reuse, R0, 0x1 ;  /* 0x00000000281c7211 */ /* 0x040fe200078608ff */
[----:B------:R0:W-:Y:S02]  /*c4a0*/  STG.E.U16 [R32.64], R22 ;  /* 0x0000001620007986 */ /* 0x0001e4000c101506 */
[C---:B------:R-:W-:Y:S01]  /*c4b0*/  IMAD R30, R55.reuse, 0x2, R38 ;  /* 0x00000002371e7824 */ /* 0x040fe200078e0226 */
[----:B------:R-:W-:Y:S01]  /*c4c0*/  LEA.HI.X.SX32 R29, R40, R2, 0x1, P3 ;  /* 0x00000002281d7211 */ /* 0x000fe200018f0eff */
[----:B------:R2:W-:Y:S02]  /*c4d0*/  STG.E.U16 [R12.64], R45 ;  /* 0x0000002d0c007986 */ /* 0x0005e4000c101506 */
[----:B0-----:R-:W-:Y:S01]  /*c4e0*/  IMAD R32, R55, 0x2, R30 ;  /* 0x0000000237207824 */ /* 0x001fe200078e021e */
[----:B--2---:R-:W-:-:S04]  /*c4f0*/  LEA R12, P3, R3, R0, 0x1 ;  /* 0x00000000030c7211 */ /* 0x004fc800078608ff */
[----:B------:R-:W-:Y:S01]  /*c500*/  LEA.HI.X.SX32 R13, R3, R2, 0x1, P3 ;  /* 0x00000002030d7211 */ /* 0x000fe200018f0eff */
[----:B------:R-:W-:Y:S01]  /*c510*/  IMAD R3, R55, 0x2, R32 ;  /* 0x0000000237037824 */ /* 0x000fe200078e0220 */
[----:B------:R-:W-:-:S03]  /*c520*/  LEA R40, P3, R41, R0, 0x1 ;  /* 0x0000000029287211 */ /* 0x000fc600078608ff */
[----:B------:R-:W-:Y:S01]  /*c530*/  IMAD R14, R55, 0x2, R3 ;  /* 0x00000002370e7824 */ /* 0x000fe200078e0203 */
[----:B------:R-:W-:Y:S01]  /*c540*/  STG.E.U16 [R28.64], R15 ;  /* 0x0000000f1c007986 */ /* 0x000fe2000c101506 */
[----:B------:R-:W-:-:S03]  /*c550*/  LEA.HI.X.SX32 R41, R41, R2, 0x1, P3 ;  /* 0x0000000229297211 */ /* 0x000fc600018f0eff */
[----:B------:R0:W-:Y:S01]  /*c560*/  STG.E.U16 [R12.64], R35 ;  /* 0x000000230c007986 */ /* 0x0001e2000c101506 */
[----:B------:R-:W-:-:S03]  /*c570*/  LEA R33, R55, R14, 0x1 ;  /* 0x0000000e37217211 */ /* 0x000fc600078e08ff */
[----:B------:R2:W-:Y:S01]  /*c580*/  STG.E.U16 [R40.64], R23 ;  /* 0x0000001728007986 */ /* 0x0005e2000c101506 */
[----:B0-----:R-:W-:-:S04]  /*c590*/  LEA R12, P3, R42, R0, 0x1 ;  /* 0x000000002a0c7211 */ /* 0x001fc800078608ff */
[----:B------:R-:W-:Y:S01]  /*c5a0*/  LEA.HI.X.SX32 R13, R42, R2, 0x1, P3 ;  /* 0x000000022a0d7211 */ /* 0x000fe200018f0eff */
[----:B------:R-:W-:Y:S01]  /*c5b0*/  IMAD R42, R55, 0x2, R33 ;  /* 0x00000002372a7824 */ /* 0x000fe200078e0221 */
[----:B------:R-:W-:-:S03]  /*c5c0*/  LEA R28, P3, R46, R0, 0x1 ;  /* 0x000000002e1c7211 */ /* 0x000fc600078608ff */
[----:B--2---:R-:W-:Y:S01]  /*c5d0*/  IMAD R40, R55, 0x2, R42 ;  /* 0x0000000237287824 */ /* 0x004fe200078e022a */
[----:B------:R-:W-:-:S03]  /*c5e0*/  PRMT R44, R15, 0x7632, R44 ;  /* 0x000076320f2c7816 */ /* 0x000fc6000000002c */
[----:B------:R-:W-:Y:S01]  /*c5f0*/  IMAD R41, R55, 0x2, R40 ;  /* 0x0000000237297824 */ /* 0x000fe200078e0228 */
[----:B------:R-:W-:Y:S02]  /*c600*/  LEA.HI.X.SX32 R29, R46, R2, 0x1, P3 ;  /* 0x000000022e1d7211 */ /* 0x000fe400018f0eff */
[----:B------:R-:W-:Y:S01]  /*c610*/  LEA R22, P3, R21, R0, 0x1 ;  /* 0x0000000015167211 */ /* 0x000fe200078608ff */
[----:B------:R-:W-:Y:S01]  /*c620*/  IMAD R15, R55, 0x2, R41 ;  /* 0x00000002370f7824 */ /* 0x000fe200078e0229 */
[----:B------:R-:W-:Y:S01]  /*c630*/  PRMT R45, R23, 0x7632, R45 ;  /* 0x00007632172d7816 */ /* 0x000fe2000000002d */
[----:B------:R0:W-:Y:S01]  /*c640*/  STG.E.U16 [R12.64], R31 ;  /* 0x0000001f0c007986 */ /* 0x0001e2000c101506 */
[----:B------:R-:W-:Y:S02]  /*c650*/  LEA.HI.X.SX32 R23, R21, R2, 0x1, P3 ;  /* 0x0000000215177211 */ /* 0x000fe400018f0eff */
[----:B------:R-:W-:Y:S01]  /*c660*/  LEA R21, R55, R15, 0x1 ;  /* 0x0000000f37157211 */ /* 0x000fe200078e08ff */
[----:B------:R2:W-:Y:S01]  /*c670*/  STG.E.U16 [R28.64], R44 ;  /* 0x0000002c1c007986 */ /* 0x0005e2000c101506 */
[----:B------:R-:W-:-:S02]  /*c680*/  PRMT R43, R35, 0x7632, R43 ;  /* 0x00007632232b7816 */ /* 0x000fc4000000002b */
[----:B------:R-:W-:Y:S02]  /*c690*/  PRMT R35, R31, 0x7632, R35 ;  /* 0x000076321f237816 */ /* 0x000fe40000000023 */
[-C--:B0-----:R-:W-:Y:S02]  /*c6a0*/  LEA R12, P4, R36, R0.reuse, 0x1 ;  /* 0x00000000240c7211 */ /* 0x081fe400078808ff */
[----:B--2---:R-:W-:Y:S02]  /*c6b0*/  LEA R28, P3, R34, R0, 0x1 ;  /* 0x00000000221c7211 */ /* 0x004fe400078608ff */
[-C--:B------:R-:W-:Y:S02]  /*c6c0*/  LEA.HI.X.SX32 R13, R36, R2.reuse, 0x1, P4 ;  /* 0x00000002240d7211 */ /* 0x080fe400020f0eff */
[----:B------:R-:W-:Y:S01]  /*c6d0*/  LEA.HI.X.SX32 R29, R34, R2, 0x1, P3 ;  /* 0x00000002221d7211 */ /* 0x000fe200018f0eff */
[C---:B------:R-:W-:Y:S01]  /*c6e0*/  IMAD R34, R55.reuse, 0x2, R21 ;  /* 0x0000000237227824 */ /* 0x040fe200078e0215 */
[----:B------:R-:W-:Y:S03]  /*c6f0*/  STG.E.U16 [R22.64], R43 ;  /* 0x0000002b16007986 */ /* 0x000fe6000c101506 */
[----:B------:R-:W-:Y:S01]  /*c700*/  IMAD R36, R55, 0x2, R34 ;  /* 0x0000000237247824 */ /* 0x000fe200078e0222 */
[----:B------:R0:W-:Y:S04]  /*c710*/  STG.E.U16 [R12.64], R45 ;  /* 0x0000002d0c007986 */ /* 0x0001e8000c101506 */
[----:B------:R2:W-:Y:S01]  /*c720*/  STG.E.U16 [R28.64], R35 ;  /* 0x000000231c007986 */ /* 0x0005e2000c101506 */
[----:B0-----:R-:W-:Y:S01]  /*c730*/  LEA R12, P3, R37, R0, 0x1 ;  /* 0x00000000250c7211 */ /* 0x001fe200078608ff */
[----:B--2---:R-:W-:-:S03]  /*c740*/  IMAD R35, R55, 0x2, R36 ;  /* 0x0000000237237824 */ /* 0x004fc600078e0224 */
[----:B------:R-:W-:Y:S02]  /*c750*/  LEA.HI.X.SX32 R13, R37, R2, 0x1, P3 ;  /* 0x00000002250d7211 */ /* 0x000fe400018f0eff */
[----:B------:R-:W-:Y:S01]  /*c760*/  LEA R28, P3, R20, R0, 0x1 ;  /* 0x00000000141c7211 */ /* 0x000fe200078608ff */
[----:B------:R-:W-:-:S03]  /*c770*/  IMAD R37, R55, 0x2, R35 ;  /* 0x0000000237257824 */ /* 0x000fc600078e0223 */
[----:B------:R-:W-:Y:S02]  /*c780*/  LEA.HI.X.SX32 R29, R20, R2, 0x1, P3 ;  /* 0x00000002141d7211 */ /* 0x000fe400018f0eff */
[----:B------:R-:W-:Y:S01]  /*c790*/  LEA R20, R55, R37, 0x1 ;  /* 0x0000002537147211 */ /* 0x000fe200078e08ff */
[----:B------:R0:W-:Y:S01]  /*c7a0*/  STG.E.U16 [R12.64], R4 ;  /* 0x000000040c007986 */ /* 0x0001e2000c101506 */
[----:B------:R-:W-:-:S03]  /*c7b0*/  LEA R22, P4, R39, R0, 0x1 ;  /* 0x0000000027167211 */ /* 0x000fc600078808ff */
[----:B------:R-:W-:Y:S01]  /*c7c0*/  IMAD R45, R55, 0x2, R20 ;  /* 0x00000002372d7824 */ /* 0x000fe200078e0214 */
[----:B------:R-:W-:-:S03]  /*c7d0*/  LEA.HI.X.SX32 R23, R39, R2, 0x1, P4 ;  /* 0x0000000227177211 */ /* 0x000fc600020f0eff */
[----:B------:R-:W-:Y:S01]  /*c7e0*/  IMAD R49, R55, 0x2, R45 ;  /* 0x0000000237317824 */ /* 0x000fe200078e022d */
[----:B0-----:R-:W-:-:S03]  /*c7f0*/  LEA R12, P3, R38, R0, 0x1 ;  /* 0x00000000260c7211 */ /* 0x001fc600078608ff */
[----:B------:R-:W-:Y:S01]  /*c800*/  IMAD R48, R55, 0x2, R49 ;  /* 0x0000000237307824 */ /* 0x000fe200078e0231 */
[----:B------:R-:W-:Y:S01]  /*c810*/  LEA.HI.X.SX32 R13, R38, R2, 0x1, P3 ;  /* 0x00000002260d7211 */ /* 0x000fe200018f0eff */
[----:B-1----:R0:W-:Y:S04]  /*c820*/  STG.E.U16 [R22.64], R8 ;  /* 0x0000000816007986 */ /* 0x0021e8000c101506 */
[----:B------:R-:W-:Y:S04]  /*c830*/  STG.E.U16 [R28.64], R24 ;  /* 0x000000181c007986 */ /* 0x000fe8000c101506 */
[----:B------:R1:W-:Y:S01]  /*c840*/  STG.E.U16 [R12.64], R16 ;  /* 0x000000100c007986 */ /* 0x0003e2000c101506 */
[----:B0-----:R-:W-:-:S04]  /*c850*/  LEA R22, P3, R30, R0, 0x1 ;  /* 0x000000001e167211 */ /* 0x001fc800078608ff */
[----:B------:R-:W-:Y:S01]  /*c860*/  LEA.HI.X.SX32 R23, R30, R2, 0x1, P3 ;  /* 0x000000021e177211 */ /* 0x000fe200018f0eff */
[C---:B-1----:R-:W-:Y:S01]  /*c870*/  IMAD R13, R55.reuse, 0x2, R48 ;  /* 0x00000002370d7824 */ /* 0x042fe200078e0230 */
[----:B------:R-:W-:Y:S02]  /*c880*/  PRMT R29, R4, 0x7632, R29 ;  /* 0x00007632041d7816 */ /* 0x000fe4000000001d */
[C---:B------:R-:W-:Y:S02]  /*c890*/  LEA R30, P3, R32.reuse, R0, 0x1 ;  /* 0x00000000201e7211 */ /* 0x040fe400078608ff */
[----:B------:R-:W-:Y:S01]  /*c8a0*/  LEA R12, R55, R13, 0x1 ;  /* 0x0000000d370c7211 */ /* 0x000fe200078e08ff */
[----:B------:R0:W-:Y:S01]  /*c8b0*/  STG.E.U16 [R22.64], R29 ;  /* 0x0000001d16007986 */ /* 0x0001e2000c101506 */
[----:B------:R-:W-:Y:S02]  /*c8c0*/  LEA.HI.X.SX32 R31, R32, R2, 0x1, P3 ;  /* 0x00000002201f7211 */ /* 0x000fe400018f0eff */
[----:B------:R-:W-:-:S02]  /*c8d0*/  PRMT R8, R8, 0x7632, R8 ;  /* 0x0000763208087816 */ /* 0x000fc40000000008 */
[----:B------:R-:W-:-:S03]  /*c8e0*/  LEA R28, P3, R3, R0, 0x1 ;  /* 0x00000000031c7211 */ /* 0x000fc600078608ff */
[----:B------:R1:W-:Y:S01]  /*c8f0*/  STG.E.U16 [R30.64], R8 ;  /* 0x000000081e007986 */ /* 0x0003e2000c101506 */
[----:B0-----:R-:W-:Y:S01]  /*c900*/  IMAD R23, R55, 0x2, R12 ;  /* 0x0000000237177824 */ /* 0x001fe200078e020c */
[----:B------:R-:W-:Y:S02]  /*c910*/  LEA.HI.X.SX32 R29, R3, R2, 0x1, P3 ;  /* 0x00000002031d7211 */ /* 0x000fe400018f0eff */
[-C--:B------:R-:W-:Y:S01]  /*c920*/  LEA R38, P3, R14, R0.reuse, 0x1 ;  /* 0x000000000e267211 */ /* 0x080fe200078608ff */
[----:B-1----:R-:W-:Y:S01]  /*c930*/  IMAD R31, R55, 0x2, R23 ;  /* 0x00000002371f7824 */ /* 0x002fe200078e0217 */
[----:B------:R-:W-:Y:S02]  /*c940*/  PRMT R24, R24, 0x7632, R24 ;  /* 0x0000763218187816 */ /* 0x000fe40000000018 */
[----:B------:R-:W-:Y:S01]  /*c950*/  LEA R32, P4, R33, R0, 0x1 ;  /* 0x0000000021207211 */ /* 0x000fe200078808ff */
[C---:B------:R-:W-:Y:S01]  /*c960*/  IMAD R3, R55.reuse, 0x2, R31 ;  /* 0x0000000237037824 */ /* 0x040fe200078e021f */
[-C--:B------:R-:W-:Y:S01]  /*c970*/  LEA.HI.X.SX32 R39, R14, R2.reuse, 0x1, P3 ;  /* 0x000000020e277211 */ /* 0x080fe200018f0eff */
[----:B------:R0:W-:Y:S01]  /*c980*/  STG.E.U16 [R28.64], R24 ;  /* 0x000000181c007986 */ /* 0x0001e2000c101506 */
[----:B------:R-:W-:Y:S01]  /*c990*/  PRMT R16, R16, 0x7632, R16 ;  /* 0x0000763210107816 */ /* 0x000fe20000000010 */
[----:B------:R-:W-:Y:S01]  /*c9a0*/  IMAD R14, R55, 0x2, R3 ;  /* 0x00000002370e7824 */ /* 0x000fe200078e0203 */
[----:B------:R-:W-:-:S03]  /*c9b0*/  LEA.HI.X.SX32 R33, R33, R2, 0x1, P4 ;  /* 0x0000000221217211 */ /* 0x000fc600020f0eff */
[----:B------:R-:W-:Y:S01]  /*c9c0*/  STG.E.U16 [R38.64], R16 ;  /* 0x0000001026007986 */ /* 0x000fe2000c101506 */
[----:B------:R-:W-:Y:S02]  /*c9d0*/  LEA R30, R55, R14, 0x1 ;  /* 0x0000000e371e7211 */ /* 0x000fe400078e08ff */
[CC--:B0-----:R-:W-:Y:S01]  /*c9e0*/  LEA R28, P3, R42.reuse, R0.reuse, 0x1 ;  /* 0x000000002a1c7211 */ /* 0x0c1fe200078608ff */
[----:B------:R0:W-:Y:S01]  /*c9f0*/  STG.E.U16 [R32.64], R5 ;  /* 0x0000000520007986 */ /* 0x0001e2000c101506 */
[----:B------:R-:W-:Y:S02]  /*ca00*/  LEA R58, P4, R41, R0, 0x1 ;  /* 0x00000000293a7211 */ /* 0x000fe400078808ff */
[-C--:B------:R-:W-:Y:S01]  /*ca10*/  LEA.HI.X.SX32 R29, R42, R2.reuse, 0x1, P3 ;  /* 0x000000022a1d7211 */ /* 0x080fe200018f0eff */
[----:B------:R-:W-:Y:S01]  /*ca20*/  IMAD R22, R55, 0x2, R30 ;  /* 0x0000000237167824 */ /* 0x000fe200078e021e */
[----:B------:R-:W-:Y:S02]  /*ca30*/  LEA.HI.X.SX32 R59, R41, R2, 0x1, P4 ;  /* 0x00000002293b7211 */ /* 0x000fe400020f0eff */
[-C--:B0-----:R-:W-:Y:S01]  /*ca40*/  LEA R32, P3, R40, R0.reuse, 0x1 ;  /* 0x0000000028207211 */ /* 0x081fe200078608ff */
[----:B------:R-:W-:Y:S01]  /*ca50*/  IMAD R4, R55, 0x2, R22 ;  /* 0x0000000237047824 */ /* 0x000fe200078e0216 */
[----:B------:R-:W-:-:S02]  /*ca60*/  LEA R46, P5, R34, R0, 0x1 ;  /* 0x00000000222e7211 */ /* 0x000fc400078a08ff */
[----:B------:R-:W-:Y:S02]  /*ca70*/  LEA.HI.X.SX32 R33, R40, R2, 0x1, P3 ;  /* 0x0000000228217211 */ /* 0x000fe400018f0eff */
[-C--:B------:R-:W-:Y:S02]  /*ca80*/  LEA R40, P4, R21, R0.reuse, 0x1 ;  /* 0x0000000015287211 */ /* 0x080fe400078808ff */
[----:B------:R-:W-:Y:S02]  /*ca90*/  LEA R56, P3, R15, R0, 0x1 ;  /* 0x000000000f387211 */ /* 0x000fe400078608ff */
[-C--:B------:R-:W-:Y:S01]  /*caa0*/  LEA.HI.X.SX32 R41, R21, R2.reuse, 0x1, P4 ;  /* 0x0000000215297211 */ /* 0x080fe200020f0eff */
[----:B------:R-:W-:Y:S01]  /*cab0*/  IMAD R8, R55, 0x2, R4 ;  /* 0x0000000237087824 */ /* 0x000fe200078e0204 */
[----:B------:R-:W-:Y:S02]  /*cac0*/  LEA.HI.X.SX32 R47, R34, R2, 0x1, P5 ;  /* 0x00000002222f7211 */ /* 0x000fe400028f0eff */
[----:B------:R-:W-:-:S02]  /*cad0*/  LEA R38, P4, R35, R0, 0x1 ;  /* 0x0000000023267211 */ /* 0x000fc400078808ff */
[----:B------:R-:W-:Y:S01]  /*cae0*/  LEA R34, P5, R37, R0, 0x1 ;  /* 0x0000000025227211 */ /* 0x000fe200078a08ff */
[----:B------:R0:W-:Y:S01]  /*caf0*/  STG.E.U16 [R28.64], R9 ;  /* 0x000000091c007986 */ /* 0x0001e2000c101506 */
[----:B------:R-:W-:Y:S02]  /*cb00*/  LEA.HI.X.SX32 R57, R15, R2, 0x1, P3 ;  /* 0x000000020f397211 */ /* 0x000fe400018f0eff */
[C---:B------:R-:W-:Y:S02]  /*cb10*/  LEA R42, P3, R36.reuse, R0, 0x1 ;  /* 0x00000000242a7211 */ /* 0x040fe400078608ff */
[-C--:B------:R-:W-:Y:S02]  /*cb20*/  LEA.HI.X.SX32 R39, R35, R2.reuse, 0x1, P4 ;  /* 0x0000000223277211 */ /* 0x080fe400020f0eff */
[----:B------:R-:W-:Y:S02]  /*cb30*/  LEA.HI.X.SX32 R35, R37, R2, 0x1, P5 ;  /* 0x0000000225237211 */ /* 0x000fe400028f0eff */
[----:B------:R-:W-:Y:S01]  /*cb40*/  LEA R50, P5, R49, R0, 0x1 ;  /* 0x0000000031327211 */ /* 0x000fe200078a08ff */
[----:B0-----:R-:W-:Y:S01]  /*cb50*/  IMAD R29, R55, 0x2, R8 ;  /* 0x00000002371d7824 */ /* 0x001fe200078e0208 */
[----:B------:R-:W-:-:S02]  /*cb60*/  LEA.HI.X.SX32 R43, R36, R2, 0x1, P3 ;  /* 0x00000002242b7211 */ /* 0x000fc400018f0eff */
[CC--:B------:R-:W-:Y:S02]  /*cb70*/  LEA R36, P3, R20.reuse, R0.reuse, 0x1 ;  /* 0x0000000014247211 */ /* 0x0c0fe400078608ff */
[----:B------:R-:W-:Y:S02]  /*cb80*/  LEA R15, R55, R29, 0x1 ;  /* 0x0000001d370f7211 */ /* 0x000fe400078e08ff */
[----:B------:R-:W-:Y:S02]  /*cb90*/  LEA R44, P4, R45, R0, 0x1 ;  /* 0x000000002d2c7211 */ /* 0x000fe400078808ff */
[-C--:B------:R-:W-:Y:S02]  /*cba0*/  LEA.HI.X.SX32 R51, R49, R2.reuse, 0x1, P5 ;  /* 0x0000000231337211 */ /* 0x080fe400028f0eff */
[-C--:B------:R-:W-:Y:S01]  /*cbb0*/  LEA.HI.X.SX32 R37, R20, R2.reuse, 0x1, P3 ;  /* 0x0000000214257211 */ /* 0x080fe200018f0eff */
[----:B------:R-:W-:Y:S01]  /*cbc0*/  IMAD R21, R55, 0x2, R15 ;  /* 0x0000000237157824 */ /* 0x000fe200078e020f */
[----:B------:R-:W-:Y:S01]  /*cbd0*/  LEA.HI.X.SX32 R45, R45, R2, 0x1, P4 ;  /* 0x000000022d2d7211 */ /* 0x000fe200020f0eff */
[----:B------:R0:W-:Y:S01]  /*cbe0*/  STL.64 [R1+0x100], R50 ;  /* 0x0001003201007387 */ /* 0x0001e20000100a00 */
[----:B------:R-:W-:-:S02]  /*cbf0*/  LEA R60, P3, R48, R0, 0x1 ;  /* 0x00000000303c7211 */ /* 0x000fc400078608ff */
[----:B------:R-:W-:Y:S01]  /*cc00*/  LEA R52, P4, R13, R0, 0x1 ;  /* 0x000000000d347211 */ /* 0x000fe200078808ff */
[----:B------:R-:W-:Y:S01]  /*cc10*/  IMAD R28, R55, 0x2, R21 ;  /* 0x00000002371c7824 */ /* 0x000fe200078e0215 */
[-C--:B------:R-:W-:Y:S02]  /*cc20*/  LEA.HI.X.SX32 R61, R48, R2.reuse, 0x1, P3 ;  /* 0x00000002303d7211 */ /* 0x080fe400018f0eff */
[----:B------:R-:W-:Y:S02]  /*cc30*/  LEA.HI.X.SX32 R53, R13, R2, 0x1, P4 ;  /* 0x000000020d357211 */ /* 0x000fe400020f0eff */
[----:B0-----:R-:W-:Y:S01]  /*cc40*/  LEA R50, P5, R12, R0, 0x1 ;  /* 0x000000000c327211 */ /* 0x001fe200078a08ff */
[----:B------:R-:W-:-:S03]  /*cc50*/  IMAD R16, R55, 0x2, R28 ;  /* 0x0000000237107824 */ /* 0x000fc600078e021c */
[----:B------:R-:W-:Y:S01]  /*cc60*/  LEA.HI.X.SX32 R51, R12, R2, 0x1, P5 ;  /* 0x000000020c337211 */ /* 0x000fe200028f0eff */
[----:B------:R-:W-:Y:S01]  /*cc70*/  STL.64 [R1+0xf8], R60 ;  /* 0x0000f83c01007387 */ /* 0x000fe20000100a00 */
[----:B------:R-:W-:-:S03]  /*cc80*/  IMAD R24, R55, 0x2, R16 ;  /* 0x0000000237187824 */ /* 0x000fc600078e0210 */
[----:B------:R0:W-:Y:S01]  /*cc90*/  STL.64 [R1+0xf0], R52 ;  /* 0x0000f03401007387 */ /* 0x0001e20000100a00 */
[----:B------:R-:W-:-:S03]  /*cca0*/  LEA R48, P5, R3, R0, 0x1 ;  /* 0x0000000003307211 */ /* 0x000fc600078a08ff */
[----:B------:R1:W-:Y:S01]  /*ccb0*/  STL.64 [R1+0xe8], R50 ;  /* 0x0000e83201007387 */ /* 0x0003e20000100a00 */
[----:B------:R-:W-:Y:S02]  /*ccc0*/  LEA.HI.X.SX32 R49, R3, R2, 0x1, P5 ;  /* 0x0000000203317211 */ /* 0x000fe400028f0eff */
[-C--:B0-----:R-:W-:Y:S02]  /*ccd0*/  LEA R52, P3, R23, R0.reuse, 0x1 ;  /* 0x0000000017347211 */ /* 0x081fe400078608ff */
[----:B-1----:R-:W-:Y:S02]  /*cce0*/  LEA R50, P4, R31, R0, 0x1 ;  /* 0x000000001f327211 */ /* 0x002fe400078808ff */
[-C--:B------:R-:W-:Y:S02]  /*ccf0*/  LEA.HI.X.SX32 R53, R23, R2.reuse, 0x1, P3 ;  /* 0x0000000217357211 */ /* 0x080fe400018f0eff */
[----:B------:R-:W-:Y:S02]  /*cd00*/  LEA.HI.X.SX32 R51, R31, R2, 0x1, P4 ;  /* 0x000000021f337211 */ /* 0x000fe400020f0eff */
[C---:B------:R-:W-:Y:S01]  /*cd10*/  LEA R20, R55.reuse, R24, 0x1 ;  /* 0x0000001837147211 */ /* 0x040fe200078e08ff */
[----:B------:R0:W-:Y:S04]  /*cd20*/  STL.64 [R1+0xe0], R52 ;  /* 0x0000e03401007387 */ /* 0x0001e80000100a00 */
[----:B------:R1:W-:Y:S01]  /*cd30*/  STL.64 [R1+0xd8], R50 ;  /* 0x0000d83201007387 */ /* 0x0003e20000100a00 */
[----:B------:R-:W-:-:S03]  /*cd40*/  IMAD R12, R55, 0x2, R20 ;  /* 0x00000002370c7824 */ /* 0x000fc600078e0214 */
[----:B------:R2:W-:Y:S01]  /*cd50*/  STL.64 [R1+0xd0], R48 ;  /* 0x0000d03001007387 */ /* 0x0005e20000100a00 */
[-C--:B0-----:R-:W-:Y:S02]  /*cd60*/  LEA R52, P3, R14, R0.reuse, 0x1 ;  /* 0x000000000e347211 */ /* 0x081fe400078608ff */
[----:B-1----:R-:W-:Y:S02]  /*cd70*/  LEA R50, P4, R30, R0, 0x1 ;  /* 0x000000001e327211 */ /* 0x002fe400078808ff */
[----:B------:R-:W-:Y:S02]  /*cd80*/  LEA.HI.X.SX32 R53, R14, R2, 0x1, P3 ;  /* 0x000000020e357211 */ /* 0x000fe400018f0eff */
[----:B--2---:R-:W-:Y:S01]  /*cd90*/  LEA R48, P5, R22, R0, 0x1 ;  /* 0x0000000016307211 */ /* 0x004fe200078a08ff */
[C---:B------:R-:W-:Y:S01]  /*cda0*/  IMAD R13, R55.reuse, 0x2, R12 ;  /* 0x00000002370d7824 */ /* 0x040fe200078e020c */
[-C--:B------:R-:W-:Y:S02]  /*cdb0*/  LEA.HI.X.SX32 R51, R30, R2.reuse, 0x1, P4 ;  /* 0x000000021e337211 */ /* 0x080fe400020f0eff */
[----:B------:R-:W-:Y:S01]  /*cdc0*/  LEA.HI.X.SX32 R49, R22, R2, 0x1, P5 ;  /* 0x0000000216317211 */ /* 0x000fe200028f0eff */
[----:B------:R-:W-:Y:S01]  /*cdd0*/  STL.64 [R1+0xc8], R52 ;  /* 0x0000c83401007387 */ /* 0x000fe20000100a00 */
[----:B------:R-:W-:-:S03]  /*cde0*/  IMAD R23, R55, 0x2, R13 ;  /* 0x0000000237177824 */ /* 0x000fc600078e020d */
[----:B------:R0:W-:Y:S01]  /*cdf0*/  STL.64 [R1+0xc0], R50 ;  /* 0x0000c03201007387 */ /* 0x0001e20000100a00 */
[----:B------:R-:W-:-:S03]  /*ce00*/  LEA R30, P5, R29, R0, 0x1 ;  /* 0x000000001d1e7211 */ /* 0x000fc600078a08ff */
[----:B------:R1:W-:Y:S01]  /*ce10*/  STL.64 [R1+0xb8], R48 ;  /* 0x0000b83001007387 */ /* 0x0003e20000100a00 */
[----:B------:R-:W-:Y:S01]  /*ce20*/  IMAD R3, R55, 0x2, R23 ;  /* 0x0000000237037824 */ /* 0x000fe200078e0217 */
[----:B------:R-:W-:Y:S02]  /*ce30*/  LEA.HI.X.SX32 R31, R29, R2, 0x1, P5 ;  /* 0x000000021d1f7211 */ /* 0x000fe400028f0eff */
[-C--:B0-----:R-:W-:Y:S02]  /*ce40*/  LEA R50, P3, R4, R0.reuse, 0x1 ;  /* 0x0000000004327211 */ /* 0x081fe400078608ff */
[----:B-1----:R-:W-:Y:S02]  /*ce50*/  LEA R48, P4, R8, R0, 0x1 ;  /* 0x0000000008307211 */ /* 0x002fe400078808ff */
[-C--:B------:R-:W-:Y:S02]  /*ce60*/  LEA.HI.X.SX32 R51, R4, R2.reuse, 0x1, P3 ;  /* 0x0000000204337211 */ /* 0x080fe400018f0eff */
[----:B------:R-:W-:-:S02]  /*ce70*/  LEA.HI.X.SX32 R49, R8, R2, 0x1, P4 ;  /* 0x0000000208317211 */ /* 0x000fc400020f0eff */
        /* <DEDUP_REMOVED lines=8> */
[C---:B--2---:R-:W-:Y:S02]  /*cf00*/  LEA R30, P5, R28.reuse, R0, 0x1 ;  /* 0x000000001c1e7211 */ /* 0x044fe400078a08ff */
[-C--:B------:R-:W-:Y:S01]  /*cf10*/  LEA.HI.X.SX32 R49, R21, R2.reuse, 0x1, P4 ;  /* 0x0000000215317211 */ /* 0x080fe200020f0eff */
[C---:B------:R-:W-:Y:S01]  /*cf20*/  IMAD R4, R55.reuse, 0x2, R22 ;  /* 0x0000000237047824 */ /* 0x040fe200078e0216 */
[----:B------:R-:W-:Y:S01]  /*cf30*/  LEA.HI.X.SX32 R31, R28, R2, 0x1, P5 ;  /* 0x000000021c1f7211 */ /* 0x000fe200028f0eff */
[----:B------:R0:W-:Y:S02]  /*cf40*/  STL.64 [R1+0x98], R50 ;  /* 0x0000983201007387 */ /* 0x0001e40000100a00 */
[----:B------:R-:W-:-:S02]  /*cf50*/  IMAD R8, R55, 0x2, R4 ;  /* 0x0000000237087824 */ /* 0x000fc400078e0204 */
[----:B------:R1:W-:Y:S04]  /*cf60*/  STL.64 [R1+0x90], R48 ;  /* 0x0000903001007387 */ /* 0x0003e80000100a00 */
[----:B------:R2:W-:Y:S01]  /*cf70*/  STL.64 [R1+0x88], R30 ;  /* 0x0000881e01007387 */ /* 0x0005e20000100a00 */
[-C--:B0-----:R-:W-:Y:S02]  /*cf80*/  LEA R50, P3, R16, R0.reuse, 0x1 ;  /* 0x0000000010327211 */ /* 0x081fe400078608ff */
[----:B-1----:R-:W-:Y:S01]  /*cf90*/  LEA R48, P4, R24, R0, 0x1 ;  /* 0x0000000018307211 */ /* 0x002fe200078808ff */
[----:B------:R-:W-:Y:S01]  /*cfa0*/  IMAD R21, R55, 0x2, R8 ;  /* 0x0000000237157824 */ /* 0x000fe200078e0208 */
[----:B------:R-:W-:Y:S02]  /*cfb0*/  LEA.HI.X.SX32 R51, R16, R2, 0x1, P3 ;  /* 0x0000000210337211 */ /* 0x000fe400018f0eff */
[----:B--2---:R-:W-:-:S02]  /*cfc0*/  LEA R30, P5, R20, R0, 0x1 ;  /* 0x00000000141e7211 */ /* 0x004fc400078a08ff */
[-C--:B------:R-:W-:Y:S02]  /*cfd0*/  LEA.HI.X.SX32 R49, R24, R2.reuse, 0x1, P4 ;  /* 0x0000000218317211 */ /* 0x080fe400020f0eff */
[----:B------:R-:W-:Y:S01]  /*cfe0*/  LEA.HI.X.SX32 R31, R20, R2, 0x1, P5 ;  /* 0x00000002141f7211 */ /* 0x000fe200028f0eff */
[----:B------:R-:W-:Y:S01]  /*cff0*/  STL.64 [R1+0x80], R50 ;  /* 0x0000803201007387 */ /* 0x000fe20000100a00 */
[----:B------:R-:W-:-:S03]  /*d000*/  LEA R15, R55, R21, 0x1 ;  /* 0x00000015370f7211 */ /* 0x000fc600078e08ff */
[----:B------:R0:W-:Y:S01]  /*d010*/  STL.64 [R1+0x78], R48 ;  /* 0x0000783001007387 */ /* 0x0001e20000100a00 */
[----:B------:R-:W-:-:S03]  /*d020*/  LEA R28, P5, R23, R0, 0x1 ;  /* 0x00000000171c7211 */ /* 0x000fc600078a08ff */
[----:B------:R1:W-:Y:S01]  /*d030*/  STL.64 [R1+0x70], R30 ;  /* 0x0000701e01007387 */ /* 0x0003e20000100a00 */
[----:B------:R-:W-:Y:S01]  /*d040*/  IMAD R16, R55, 0x2, R15 ;  /* 0x0000000237107824 */ /* 0x000fe200078e020f */
[----:B------:R-:W-:Y:S02]  /*d050*/  LEA.HI.X.SX32 R29, R23, R2, 0x1, P5 ;  /* 0x00000002171d7211 */ /* 0x000fe400028f0eff */
[CC--:B0-----:R-:W-:Y:S02]  /*d060*/  LEA R48, P3, R12.reuse, R0.reuse, 0x1 ;  /* 0x000000000c307211 */ /* 0x0c1fe400078608ff */
[C---:B-1----:R-:W-:Y:S02]  /*d070*/  LEA R30, P4, R13.reuse, R0, 0x1 ;  /* 0x000000000d1e7211 */ /* 0x042fe400078808ff */
[-C--:B------:R-:W-:Y:S02]  /*d080*/  LEA.HI.X.SX32 R49, R12, R2.reuse, 0x1, P3 ;  /* 0x000000020c317211 */ /* 0x080fe400018f0eff */
[----:B------:R-:W-:Y:S01]  /*d090*/  LEA.HI.X.SX32 R31, R13, R2, 0x1, P4 ;  /* 0x000000020d1f7211 */ /* 0x000fe200020f0eff */
[----:B------:R-:W-:-:S02]  /*d0a0*/  IMAD R20, R55, 0x2, R16 ;  /* 0x0000000237147824 */ /* 0x000fc400078e0210 */
[----:B------:R0:W-:Y:S02]  /*d0b0*/  STL.64 [R1+0x68], R48 ;  /* 0x0000683001007387 */ /* 0x0001e40000100a00 */
[----:B------:R-:W-:Y:S02]  /*d0c0*/  IMAD R12, R55, 0x2, R20 ;  /* 0x00000002370c7824 */ /* 0x000fe400078e0214 */
[----:B------:R1:W-:Y:S04]  /*d0d0*/  STL.64 [R1+0x60], R30 ;  /* 0x0000601e01007387 */ /* 0x0003e80000100a00 */
[----:B------:R2:W-:Y:S01]  /*d0e0*/  STL.64 [R1+0x58], R28 ;  /* 0x0000581c01007387 */ /* 0x0005e20000100a00 */
[-C--:B0-----:R-:W-:Y:S02]  /*d0f0*/  LEA R48, P3, R3, R0.reuse, 0x1 ;  /* 0x0000000003307211 */ /* 0x081fe400078608ff */
[----:B-1----:R-:W-:-:S02]  /*d100*/  LEA R30, P4, R14, R0, 0x1 ;  /* 0x000000000e1e7211 */ /* 0x002fc400078808ff */
[----:B------:R-:W-:Y:S02]  /*d110*/  LEA.HI.X.SX32 R49, R3, R2, 0x1, P3 ;  /* 0x0000000203317211 */ /* 0x000fe400018f0eff */
[----:B--2---:R-:W-:Y:S01]  /*d120*/  LEA R28, P5, R22, R0, 0x1 ;  /* 0x00000000161c7211 */ /* 0x004fe200078a08ff */
[C---:B------:R-:W-:Y:S01]  /*d130*/  IMAD R13, R55.reuse, 0x2, R12 ;  /* 0x00000002370d7824 */ /* 0x040fe200078e020c */
[-C--:B------:R-:W-:Y:S02]  /*d140*/  LEA.HI.X.SX32 R31, R14, R2.reuse, 0x1, P4 ;  /* 0x000000020e1f7211 */ /* 0x080fe400020f0eff */
[----:B------:R-:W-:Y:S01]  /*d150*/  LEA.HI.X.SX32 R29, R22, R2, 0x1, P5 ;  /* 0x00000002161d7211 */ /* 0x000fe200028f0eff */
[----:B------:R0:W-:Y:S01]  /*d160*/  STL.64 [R1+0x50], R48 ;  /* 0x0000503001007387 */ /* 0x0001e20000100a00 */
[----:B------:R-:W-:-:S03]  /*d170*/  LEA R14, R55, R13, 0x1 ;  /* 0x0000000d370e7211 */ /* 0x000fc600078e08ff */
[----:B------:R1:W-:Y:S04]  /*d180*/  STL.64 [R1+0x48], R30 ;  /* 0x0000481e01007387 */ /* 0x0003e80000100a00 */
[----:B------:R2:W-:Y:S01]  /*d190*/  STL.64 [R1+0x40], R28 ;  /* 0x0000401c01007387 */ /* 0x0005e20000100a00 */
[-C--:B0-----:R-:W-:Y:S02]  /*d1a0*/  LEA R48, P3, R4, R0.reuse, 0x1 ;  /* 0x0000000004307211 */ /* 0x081fe400078608ff */
[----:B-1----:R-:W-:Y:S02]  /*d1b0*/  LEA R30, P4, R8, R0, 0x1 ;  /* 0x00000000081e7211 */ /* 0x002fe400078808ff */
[----:B------:R-:W-:Y:S02]  /*d1c0*/  LEA.HI.X.SX32 R49, R4, R2, 0x1, P3 ;  /* 0x0000000204317211 */ /* 0x000fe400018f0eff */
[----:B--2---:R-:W-:Y:S01]  /*d1d0*/  LEA R28, P5, R21, R0, 0x1 ;  /* 0x00000000151c7211 */ /* 0x004fe200078a08ff */
[----:B------:R-:W-:Y:S01]  /*d1e0*/  IMAD R3, R55, 0x2, R14 ;  /* 0x0000000237037824 */ /* 0x000fe200078e020e */
[----:B------:R-:W-:-:S02]  /*d1f0*/  LEA.HI.X.SX32 R31, R8, R2, 0x1, P4 ;  /* 0x00000002081f7211 */ /* 0x000fc400020f0eff */
[----:B------:R-:W-:Y:S01]  /*d200*/  LEA.HI.X.SX32 R29, R21, R2, 0x1, P5 ;  /* 0x00000002151d7211 */ /* 0x000fe200028f0eff */
[----:B------:R-:W-:Y:S01]  /*d210*/  STL.64 [R1+0x38], R48 ;  /* 0x0000383001007387 */ /* 0x000fe20000100a00 */
[C---:B------:R-:W-:Y:S01]  /*d220*/  LEA R22, P5, R20.reuse, R0, 0x1 ;  /* 0x0000000014167211 */ /* 0x040fe200078a08ff */
[----:B------:R-:W-:Y:S02]  /*d230*/  IMAD R4, R55, 0x2, R3 ;  /* 0x0000000237047824 */ /* 0x000fe400078e0203 */
[----:B------:R0:W-:Y:S01]  /*d240*/  STL.64 [R1+0x30], R30 ;  /* 0x0000301e01007387 */ /* 0x0001e20000100a00 */
[----:B------:R-:W-:-:S03]  /*d250*/  LEA.HI.X.SX32 R23, R20, R2, 0x1, P5 ;  /* 0x0000000214177211 */ /* 0x000fc600028f0eff */
[----:B------:R1:W-:Y:S01]  /*d260*/  STL.64 [R1+0x28], R28 ;  /* 0x0000281c01007387 */ /* 0x0003e20000100a00 */
[----:B------:R-:W-:Y:S01]  /*d270*/  IMAD R8, R55, 0x2, R4 ;  /* 0x0000000237087824 */ /* 0x000fe200078e0204 */
[CC--:B0-----:R-:W-:Y:S02]  /*d280*/  LEA R30, P3, R15.reuse, R0.reuse, 0x1 ;  /* 0x000000000f1e7211 */ /* 0x0c1fe400078608ff */
[C---:B-1----:R-:W-:Y:S02]  /*d290*/  LEA R28, P4, R16.reuse, R0, 0x1 ;  /* 0x00000000101c7211 */ /* 0x042fe400078808ff */
[-C--:B------:R-:W-:Y:S01]  /*d2a0*/  LEA.HI.X.SX32 R31, R15, R2.reuse, 0x1, P3 ;  /* 0x000000020f1f7211 */ /* 0x080fe200018f0eff */
[----:B------:R0:W-:Y:S01]  /*d2b0*/  STL.64 [R1+0x10], R22 ;  /* 0x0000101601007387 */ /* 0x0001e20000100a00 */
[----:B------:R-:W-:Y:S02]  /*d2c0*/  LEA.HI.X.SX32 R29, R16, R2, 0x1, P4 ;  /* 0x00000002101d7211 */ /* 0x000fe400020f0eff */
[C---:B------:R-:W-:Y:S01]  /*d2d0*/  LEA R60, P5, R14.reuse, R0, 0x1 ;  /* 0x000000000e3c7211 */ /* 0x040fe200078a08ff */
[----:B------:R1:W-:Y:S04]  /*d2e0*/  STL.64 [R1+0x20], R30 ;  /* 0x0000201e01007387 */ /* 0x0003e80000100a00 */
[----:B------:R2:W-:Y:S01]  /*d2f0*/  STL.64 [R1+0x18], R28 ;  /* 0x0000181c01007387 */ /* 0x0005e20000100a00 */
[----:B0-----:R-:W-:Y:S01]  /*d300*/  IMAD R23, R55, 0x2, R8 ;  /* 0x0000000237177824 */ /* 0x001fe200078e0208 */
[----:B------:R-:W-:-:S02]  /*d310*/  LEA.HI.X.SX32 R61, R14, R2, 0x1, P5 ;  /* 0x000000020e3d7211 */ /* 0x000fc400028f0eff */
[CC--:B-1----:R-:W-:Y:S02]  /*d320*/  LEA R30, P3, R12.reuse, R0.reuse, 0x1 ;  /* 0x000000000c1e7211 */ /* 0x0c2fe400078608ff */
[----:B------:R-:W-:Y:S02]  /*d330*/  LEA R24, R55, R23, 0x1 ;  /* 0x0000001737187211 */ /* 0x000fe400078e08ff */
[C---:B--2---:R-:W-:Y:S02]  /*d340*/  LEA R28, P4, R13.reuse, R0, 0x1 ;  /* 0x000000000d1c7211 */ /* 0x044fe400078808ff */
[-C--:B------:R-:W-:Y:S02]  /*d350*/  LEA.HI.X.SX32 R31, R12, R2.reuse, 0x1, P3 ;  /* 0x000000020c1f7211 */ /* 0x080fe400018f0eff */
[----:B------:R-:W-:Y:S02]  /*d360*/  LEA.HI.X.SX32 R29, R13, R2, 0x1, P4 ;  /* 0x000000020d1d7211 */ /* 0x000fe400020f0eff */
[-C--:B------:R-:W-:Y:S01]  /*d370*/  LEA R12, P3, R3, R0.reuse, 0x1 ;  /* 0x00000000030c7211 */ /* 0x080fe200078608ff */
[----:B------:R-:W-:Y:S01]  /*d380*/  IMAD R16, R55, 0x2, R24 ;  /* 0x0000000237107824 */ /* 0x000fe200078e0218 */
[-C--:B------:R-:W-:Y:S01]  /*d390*/  LEA R14, P4, R4, R0.reuse, 0x1 ;  /* 0x00000000040e7211 */ /* 0x080fe200078808ff */
[----:B------:R-:W-:Y:S01]  /*d3a0*/  STL.64 [R1+0x240], R60 ;  /* 0x0002403c01007387 */ /* 0x000fe20000100a00 */
[----:B------:R-:W-:-:S02]  /*d3b0*/  LEA R20, P5, R8, R0, 0x1 ;  /* 0x0000000008147211 */ /* 0x000fc400078a08ff */
[-C--:B------:R-:W-:Y:S01]  /*d3c0*/  LEA.HI.X.SX32 R13, R3, R2.reuse, 0x1, P3 ;  /* 0x00000002030d7211 */ /* 0x080fe200018f0eff */
[----:B------:R0:W-:Y:S01]  /*d3d0*/  STL.64 [R1+0x8], R30 ;  /* 0x0000081e01007387 */ /* 0x0001e20000100a00 */
[----:B------:R-:W-:Y:S02]  /*d3e0*/  LEA.HI.X.SX32 R15, R4, R2, 0x1, P4 ;  /* 0x00000002040f7211 */ /* 0x000fe400020f0eff */
[C---:B------:R-:W-:Y:S01]  /*d3f0*/  LEA R22, P3, R23.reuse, R0, 0x1 ;  /* 0x0000000017167211 */ /* 0x040fe200078608ff */
[----:B------:R1:W-:Y:S01]  /*d400*/  STL.64 [R1], R28 ;  /* 0x0000001c01007387 */ /* 0x0003e20000100a00 */
[-C--:B------:R-:W-:Y:S02]  /*d410*/  LEA.HI.X.SX32 R21, R8, R2.reuse, 0x1, P5 ;  /* 0x0000000208157211 */ /* 0x080fe400028f0eff */
[----:B------:R-:W-:Y:S01]  /*d420*/  LEA.HI.X.SX32 R23, R23, R2, 0x1, P3 ;  /* 0x0000000217177211 */ /* 0x000fe200018f0eff */
[----:B------:R-:W-:Y:S01]  /*d430*/  STL.64 [R1+0x248], R12 ;  /* 0x0002480c01007387 */ /* 0x000fe20000100a00 */
[----:B0-----:R-:W-:-:S02]  /*d440*/  LEA R30, P5, R16, R0, 0x1 ;  /* 0x00000000101e7211 */ /* 0x001fc400078a08ff */
[----:B-1----:R-:W-:Y:S01]  /*d450*/  LEA R28, P4, R24, R0, 0x1 ;  /* 0x00000000181c7211 */ /* 0x002fe200078808ff */
[----:B------:R-:W-:Y:S01]  /*d460*/  STL.64 [R1+0x250], R14 ;  /* 0x0002500e01007387 */ /* 0x000fe20000100a00 */
[-C--:B------:R-:W-:Y:S02]  /*d470*/  LEA.HI.X.SX32 R31, R16, R2.reuse, 0x1, P5 ;  /* 0x00000002101f7211 */ /* 0x080fe400028f0eff */
[----:B------:R-:W-:Y:S01]  /*d480*/  LEA.HI.X.SX32 R29, R24, R2, 0x1, P4 ;  /* 0x00000002181d7211 */ /* 0x000fe200020f0eff */
[----:B------:R-:W-:Y:S01]  /*d490*/  STL.64 [R1+0x258], R20 ;  /* 0x0002581401007387 */ /* 0x000fe20000100a00 */
[----:B------:R-:W-:-:S03]  /*d4a0*/  IMAD R49, R55, 0x2, R16 ;  /* 0x0000000237317824 */ /* 0x000fc600078e0210 */
[----:B------:R-:W-:Y:S04]  /*d4b0*/  STL.64 [R1+0x260], R22 ;  /* 0x0002601601007387 */ /* 0x000fe80000100a00 */
[----:B------:R-:W-:Y:S04]  /*d4c0*/  STL.64 [R1+0x268], R28 ;  /* 0x0002681c01007387 */ /* 0x000fe80000100a00 */
[----:B------:R0:W-:Y:S04]  /*d4d0*/  STL.64 [R1+0x270], R30 ;  /* 0x0002701e01007387 */ /* 0x0001e80000100a00 */
[----:B0-----:R-:W2:Y:S04]  /*d4e0*/  LDL.LU R31, [R1+0x108] ;  /* 0x00010800011f7983 */ /* 0x001ea80000300800 */
[----:B------:R-:W3:Y:S01]  /*d4f0*/  LDL.LU R16, [R1+0x110] ;  /* 0x0001100001107983 */ /* 0x000ee20000300800 */
[----:B------:R-:W-:Y:S01]  /*d500*/  IMAD R4, R55, 0x2, R49 ;  /* 0x0000000237047824 */ /* 0x000fe200078e0231 */
[----:B------:R-:W-:-:S02]  /*d510*/  LEA R48, P3, R49, R0, 0x1 ;  /* 0x0000000031307211 */ /* 0x000fc400078608ff */
[----:B------:R-:W4:Y:S01]  /*d520*/  LDL.LU R60, [R1+0x114] ;  /* 0x00011400013c7983 */ /* 0x000f220000300800 */
[C---:B------:R-:W-:Y:S01]  /*d530*/  IMAD R3, R55.reuse, 0x2, R4 ;  /* 0x0000000237037824 */ /* 0x040fe200078e0204 */
[-C--:B------:R-:W-:Y:S02]  /*d540*/  LEA R50, P4, R4, R0.reuse, 0x1 ;  /* 0x0000000004327211 */ /* 0x080fe400078808ff */
[----:B------:R-:W4:Y:S02]  /*d550*/  LDL.LU R61, [R1+0x118] ;  /* 0x00011800013d7983 */ /* 0x000f240000300800 */
[----:B------:R-:W-:Y:S02]  /*d560*/  LEA R8, R55, R3, 0x1 ;  /* 0x0000000337087211 */ /* 0x000fe400078e08ff */
[-C--:B------:R-:W-:Y:S01]  /*d570*/  LEA R52, P5, R3, R0.reuse, 0x1 ;  /* 0x0000000003347211 */ /* 0x080fe200078a08ff */
[----:B------:R-:W4:Y:S01]  /*d580*/  LDL.LU.64 R28, [R1+0x100] ;  /* 0x00010000011c7983 */ /* 0x000f220000300a00 */
[----:B------:R-:W-:-:S02]  /*d590*/  LEA R54, P6, R8, R0, 0x1 ;  /* 0x0000000008367211 */ /* 0x000fc400078c08ff */
[-C--:B------:R-:W-:Y:S01]  /*d5a0*/  LEA.HI.X.SX32 R49, R49, R2.reuse, 0x1, P3 ;  /* 0x0000000231317211 */ /* 0x080fe200018f0eff */
[----:B------:R-:W4:Y:S01]  /*d5b0*/  LDL.LU.64 R22, [R1+0xf8] ;  /* 0x0000f80001167983 */ /* 0x000f220000300a00 */
[----:B------:R-:W-:Y:S02]  /*d5c0*/  PRMT R5, R5, 0x7632, R5 ;  /* 0x0000763205057816 */ /* 0x000fe40000000005 */
[-C--:B------:R-:W-:Y:S01]  /*d5d0*/  LEA.HI.X.SX32 R51, R4, R2.reuse, 0x1, P4 ;  /* 0x0000000204337211 */ /* 0x080fe200020f0eff */
[----:B------:R0:W-:Y:S01]  /*d5e0*/  STG.E.U16 [R32.64], R25 ;  /* 0x0000001920007986 */ /* 0x0001e2000c101506 */
[----:B------:R-:W-:Y:S02]  /*d5f0*/  PRMT R9, R9, 0x7632, R9 ;  /* 0x0000763209097816 */ /* 0x000fe40000000009 */
[-C--:B------:R-:W-:Y:S01]  /*d600*/  LEA.HI.X.SX32 R53, R3, R2.reuse, 0x1, P5 ;  /* 0x0000000203357211 */ /* 0x080fe200028f0eff */
[----:B------:R-:W4:Y:S01]  /*d610*/  LDL.LU.64 R20, [R1+0xf0] ;  /* 0x0000f00001147983 */ /* 0x000f220000300a00 */
[----:B------:R-:W-:-:S03]  /*d620*/  LEA.HI.X.SX32 R55, R8, R2, 0x1, P6 ;  /* 0x0000000208377211 */ /* 0x000fc600030f0eff */
[----:B------:R1:W-:Y:S01]  /*d630*/  STG.E.U16 [R58.64], R17 ;  /* 0x000000113a007986 */ /* 0x0003e2000c101506 */
[----:B0-----:R-:W-:-:S03]  /*d640*/  PRMT R25, R25, 0x7632, R25 ;  /* 0x0000763219197816 */ /* 0x001fc60000000019 */
[----:B------:R-:W4:Y:S04]  /*d650*/  LDL.LU.64 R14, [R1+0xe8] ;  /* 0x0000e800010e7983 */ /* 0x000f280000300a00 */
[----:B------:R-:W4:Y:S01]  /*d660*/  LDL.LU.64 R12, [R1+0xe0] ;  /* 0x0000e000010c7983 */ /* 0x000f220000300a00 */
[----:B-1----:R-:W-:-:S03]  /*d670*/  PRMT R17, R17, 0x7632, R17 ;  /* 0x0000763211117816 */ /* 0x002fc60000000011 */
[----:B------:R-:W-:Y:S04]  /*d680*/  STL.64 [R1+0x278], R48 ;  /* 0x0002783001007387 */ /* 0x000fe80000100a00 */
[----:B------:R-:W-:Y:S04]  /*d690*/  STG.E.U16 [R56.64], R5 ;  /* 0x0000000538007986 */ /* 0x000fe8000c101506 */
[----:B------:R-:W-:Y:S04]  /*d6a0*/  STL.64 [R1+0x280], R50 ;  /* 0x0002803201007387 */ /* 0x000fe80000100a00 */
[----:B------:R-:W-:Y:S04]  /*d6b0*/  STG.E.U16 [R40.64], R9 ;  /* 0x0000000928007986 */ /* 0x000fe8000c101506 */
[----:B------:R-:W-:Y:S04]  /*d6c0*/  STL.64 [R1+0x288], R52 ;  /* 0x0002883401007387 */ /* 0x000fe80000100a00 */
[----:B------:R-:W-:Y:S04]  /*d6d0*/  STG.E.U16 [R46.64], R25 ;  /* 0x000000192e007986 */ /* 0x000fe8000c101506 */
[----:B------:R-:W-:Y:S04]  /*d6e0*/  STL.64 [R1+0x290], R54 ;  /* 0x0002903601007387 */ /* 0x000fe80000100a00 */
[----:B------:R-:W-:Y:S04]  /*d6f0*/  STG.E.U16 [R42.64], R17 ;  /* 0x000000112a007986 */ /* 0x000fe8000c101506 */
[----:B------:R0:W-:Y:S04]  /*d700*/  STL.64 [R1+0x298], R24 ;  /* 0x0002981801007387 */ /* 0x0001e80000100a00 */
[----:B------:R1:W-:Y:S04]  /*d710*/  STG.E.U16 [R38.64], R6 ;  /* 0x0000000626007986 */ /* 0x0003e8000c101506 */
[----:B------:R0:W-:Y:S04]  /*d720*/  STG.E.U16 [R34.64], R10 ;  /* 0x0000000a22007986 */ /* 0x0001e8000c101506 */
[----:B------:R-:W4:Y:S04]  /*d730*/  LDL.LU.64 R58, [R1+0xd8] ;  /* 0x0000d800013a7983 */ /* 0x000f280000300a00 */
[----:B------:R-:W-:Y:S04]  /*d740*/  STG.E.U16 [R36.64], R26 ;  /* 0x0000001a24007986 */ /* 0x000fe8000c101506 */
[----:B0-----:R-:W4:Y:S01]  /*d750*/  LDL.LU.64 R24, [R1+0xd0] ;  /* 0x0000d00001187983 */ /* 0x001f220000300a00 */
[----:B-1----:R-:W-:-:S02]  /*d760*/  PRMT R6, R6, 0x7632, R6 ;  /* 0x0000763206067816 */ /* 0x002fc40000000006 */
[----:B------:R-:W-:Y:S02]  /*d770*/  PRMT R10, R10, 0x7632, R10 ;  /* 0x000076320a0a7816 */ /* 0x000fe4000000000a */
[----:B------:R-:W-:Y:S02]  /*d780*/  PRMT R3, R11, 0x7632, R3 ;  /* 0x000076320b037816 */ /* 0x000fe40000000003 */
[----:B------:R-:W-:Y:S01]  /*d790*/  PRMT R0, R19, 0x7632, R0 ;  /* 0x0000763213007816 */ /* 0x000fe20000000000 */
[----:B--2---:R-:W0:Y:S04]  /*d7a0*/  LDS.128 R32, [R31] ;  /* 0x000000001f207984 */ /* 0x004e280000000c00 */
[----:B---3--:R1:W2:Y:S04]  /*d7b0*/  LDS.128 R36, [R16] ;  /* 0x0000000010247984 */ /* 0x0082a80000000c00 */
[----:B----4-:R-:W3:Y:S04]  /*d7c0*/  LDS.128 R40, [R60] ;  /* 0x000000003c287984 */ /* 0x010ee80000000c00 */
[----:B-1----:R-:W4:Y:S01]  /*d7d0*/  LDL.LU.64 R16, [R1+0xc8] ;  /* 0x0000c80001107983 */ /* 0x002f220000300a00 */
[----:B------:R-:W-:-:S03]  /*d7e0*/  PRMT R26, R26, 0x7632, R26 ;  /* 0x000076321a1a7816 */ /* 0x000fc6000000001a */
[----:B------:R-:W2:Y:S04]  /*d7f0*/  LDL.LU.64 R54, [R1+0xc0] ;  /* 0x0000c00001367983 */ /* 0x000ea80000300a00 */
[----:B------:R1:W-:Y:S04]  /*d800*/  STG.E.U16 [R44.64], R18 ;  /* 0x000000122c007986 */ /* 0x0003e8000c101506 */
[----:B------:R-:W2:Y:S04]  /*d810*/  LDL.LU.64 R52, [R1+0xb8] ;  /* 0x0000b80001347983 */ /* 0x000ea80000300a00 */
[----:B------:R1:W0:Y:S04]  /*d820*/  LDS.128 R44, [R61] ;  /* 0x000000003d2c7984 */ /* 0x0002280000000c00 */
[----:B------:R-:W2:Y:S01]  /*d830*/  LDL.LU.64 R50, [R1+0xb0] ;  /* 0x0000b00001327983 */ /* 0x000ea20000300a00 */
[----:B-1----:R-:W-:-:S03]  /*d840*/  PRMT R18, R18, 0x7632, R18 ;  /* 0x0000763212127816 */ /* 0x002fc60000000012 */
[----:B------:R-:W3:Y:S04]  /*d850*/  LDL.LU.64 R60, [R1+0x98] ;  /* 0x00009800013c7983 */ /* 0x000ee80000300a00 */
[----:B------:R-:W3:Y:S04]  /*d860*/  LDL.LU.64 R8, [R1+0x90] ;  /* 0x0000900001087983 */ /* 0x000ee80000300a00 */
[----:B------:R-:W3:Y:S04]  /*d870*/  LDL.LU.64 R48, [R1+0x88] ;  /* 0x0000880001307983 */ /* 0x000ee80000300a00 */
[----:B------:R1:W-:Y:S04]  /*d880*/  STG.E.U16 [R28.64], R6 ;  /* 0x000000061c007986 */ /* 0x0003e8000c101506 */
[----:B------:R-:W3:Y:S04]  /*d890*/  LDL.LU.64 R30, [R1+0x80] ;  /* 0x00008000011e7983 */ /* 0x000ee80000300a00 */
[----:B------:R0:W-:Y:S04]  /*d8a0*/  STG.E.U16 [R22.64], R10 ;  /* 0x0000000a16007986 */ /* 0x0001e8000c101506 */
[----:B-1----:R-:W3:Y:S04]  /*d8b0*/  LDL.LU.64 R28, [R1+0x78] ;  /* 0x00007800011c7983 */ /* 0x002ee80000300a00 */
[----:B------:R1:W-:Y:S04]  /*d8c0*/  STG.E.U16 [R20.64], R26 ;  /* 0x0000001a14007986 */ /* 0x0003e8000c101506 */
[----:B0-----:R-:W3:Y:S04]  /*d8d0*/  LDL.LU.64 R22, [R1+0x70] ;  /* 0x0000700001167983 */ /* 0x001ee80000300a00 */
[----:B------:R0:W-:Y:S04]  /*d8e0*/  STG.E.U16 [R14.64], R18 ;  /* 0x000000120e007986 */ /* 0x0001e8000c101506 */
[----:B-1----:R-:W3:Y:S04]  /*d8f0*/  LDL.LU.64 R20, [R1+0x68] ;  /* 0x0000680001147983 */ /* 0x002ee80000300a00 */
[----:B------:R1:W-:Y:S04]  /*d900*/  STG.E.U16 [R12.64], R7 ;  /* 0x000000070c007986 */ /* 0x0003e8000c101506 */
[----:B0-----:R-:W3:Y:S04]  /*d910*/  LDL.LU.64 R14, [R1+0x60] ;  /* 0x00006000010e7983 */ /* 0x001ee80000300a00 */
[----:B------:R0:W-:Y:S04]  /*d920*/  STG.E.U16 [R58.64], R11 ;  /* 0x0000000b3a007986 */ /* 0x0001e8000c101506 */
[----:B-1----:R-:W3:Y:S04]  /*d930*/  LDL.LU.64 R12, [R1+0x58] ;  /* 0x00005800010c7983 */ /* 0x002ee80000300a00 */
[----:B------:R-:W3:Y:S04]  /*d940*/  LDL.LU.64 R56, [R1+0x50] ;  /* 0x0000500001387983 */ /* 0x000ee80000300a00 */
[----:B0-----:R-:W3:Y:S04]  /*d950*/  LDL.LU.64 R10, [R1+0xa0] ;  /* 0x0000a000010a7983 */ /* 0x001ee80000300a00 */
[----:B------:R-:W3:Y:S04]  /*d960*/  LDL.LU.64 R58, [R1+0x48] ;  /* 0x00004800013a7983 */ /* 0x000ee80000300a00 */
[----:B------:R0:W-:Y:S04]  /*d970*/  STG.E.U16 [R24.64], R27 ;  /* 0x0000001b18007986 */ /* 0x0001e8000c101506 */
[----:B0-----:R-:W3:Y:S04]  /*d980*/  LDL.LU.64 R24, [R1+0x298] ;  /* 0x0002980001187983 */ /* 0x001ee80000300a00 */
[----:B----4-:R0:W-:Y:S04]  /*d990*/  STG.E.U16 [R16.64], R19 ;  /* 0x0000001310007986 */ /* 0x0101e8000c101506 */
[----:B0-----:R-:W4:Y:S01]  /*d9a0*/  LDL.LU.64 R18, [R1+0xa8] ;  /* 0x0000a80001127983 */ /* 0x001f220000300a00 */
[----:B------:R-:W-:-:S02]  /*d9b0*/  PRMT R4, R7, 0x7632, R4 ;  /* 0x0000763207047816 */ /* 0x000fc40000000004 */
[----:B------:R-:W-:Y:S01]  /*d9c0*/  PRMT R2, R27, 0x7632, R2 ;  /* 0x000076321b027816 */ /* 0x000fe20000000002 */
[----:B------:R-:W3:Y:S04]  /*d9d0*/  LDL.LU.64 R16, [R1+0x40] ;  /* 0x0000400001107983 */ /* 0x000ee80000300a00 */
[----:B--2---:R0:W-:Y:S04]  /*d9e0*/  STG.E.U16 [R54.64], R4 ;  /* 0x0000000436007986 */ /* 0x0041e8000c101506 */
[----:B------:R1:W-:Y:S04]  /*d9f0*/  STG.E.U16 [R52.64], R3 ;  /* 0x0000000334007986 */ /* 0x0003e8000c101506 */
[----:B------:R2:W-:Y:S04]  /*da00*/  STG.E.U16 [R50.64], R2 ;  /* 0x0000000232007986 */ /* 0x0005e8000c101506 */
[----:B0-----:R-:W3:Y:S04]  /*da10*/  LDL.LU.64 R54, [R1+0x290] ;  /* 0x0002900001367983 */ /* 0x001ee80000300a00 */
[----:B-1----:R-:W3:Y:S04]  /*da20*/  LDL.LU.64 R52, [R1+0x288] ;  /* 0x0002880001347983 */ /* 0x002ee80000300a00 */
[----:B--2---:R-:W2:Y:S04]  /*da30*/  LDL.LU.64 R50, [R1+0x280] ;  /* 0x0002800001327983 */ /* 0x004ea80000300a00 */
[----:B----4-:R-:W-:Y:S04]  /*da40*/  STG.E.U16 [R18.64], R0 ;  /* 0x0000000012007986 */ /* 0x010fe8000c101506 */
[----:B---3--:R-:W-:Y:S04]  /*da50*/  STG.E.U16 [R10.64], R32 ;  /* 0x000000200a007986 */ /* 0x008fe8000c101506 */
[----:B------:R0:W-:Y:S04]  /*da60*/  STG.E.U16 [R60.64], R36 ;  /* 0x000000243c007986 */ /* 0x0001e8000c101506 */
[----:B0-----:R-:W3:Y:S01]  /*da70*/  LDL.LU.64 R60, [R1+0x38] ;  /* 0x00003800013c7983 */ /* 0x001ee20000300a00 */
[----:B------:R-:W-:-:S02]  /*da80*/  PRMT R32, R32, 0x7632, R32 ;  /* 0x0000763220207816 */ /* 0x000fc40000000020 */
[----:B------:R-:W-:Y:S01]  /*da90*/  PRMT R36, R36, 0x7632, R36 ;  /* 0x0000763224247816 */ /* 0x000fe20000000024 */
[----:B------:R0:W-:Y:S04]  /*daa0*/  STG.E.U16 [R8.64], R40 ;  /* 0x0000002808007986 */ /* 0x0001e8000c101506 */
[----:B------:R-:W4:Y:S04]  /*dab0*/  LDL.LU.64 R18, [R1+0x10] ;  /* 0x0000100001127983 */ /* 0x000f280000300a00 */
[----:B------:R1:W-:Y:S01]  /*dac0*/  STG.E.U16 [R48.64], R44 ;  /* 0x0000002c30007986 */ /* 0x0003e2000c101506 */
[----:B0-----:R-:W-:-:S03]  /*dad0*/  PRMT R40, R40, 0x7632, R40 ;  /* 0x0000763228287816 */ /* 0x001fc60000000028 */
[----:B------:R-:W2:Y:S04]  /*dae0*/  LDL.LU.64 R10, [R1+0x8] ;  /* 0x00000800010a7983 */ /* 0x000ea80000300a00 */
[----:B------:R-:W2:Y:S01]  /*daf0*/  LDL.LU.64 R8, [R1] ;  /* 0x0000000001087983 */ /* 0x000ea20000300a00 */
[----:B-1----:R-:W-:-:S03]  /*db00*/  PRMT R44, R44, 0x7632, R44 ;  /* 0x000076322c2c7816 */ /* 0x002fc6000000002c */
[----:B------:R-:W2:Y:S04]  /*db10*/  LDL.LU.64 R48, [R1+0x278] ;  /* 0x0002780001307983 */ /* 0x000ea80000300a00 */
[----:B------:R0:W-:Y:S04]  /*db20*/  STG.E.U16 [R30.64], R32 ;  /* 0x000000201e007986 */ /* 0x0001e8000c101506 */
[----:B------:R1:W-:Y:S04]  /*db30*/  STG.E.U16 [R28.64], R36 ;  /* 0x000000241c007986 */ /* 0x0003e8000c101506 */
[----:B------:R1:W-:Y:S04]  /*db40*/  STG.E.U16 [R22.64], R40 ;  /* 0x0000002816007986 */ /* 0x0003e8000c101506 */
[----:B0-----:R-:W2:Y:S04]  /*db50*/  LDL.LU.64 R30, [R1+0x270] ;  /* 0x00027000011e7983 */ /* 0x001ea80000300a00 */
[----:B-1----:R-:W2:Y:S01]  /*db60*/  LDL.LU.64 R28, [R1+0x268] ;  /* 0x00026800011c7983 */ /* 0x002ea20000300a00 */
[----:B------:R-:W-:-:S03]  /*db70*/  PRMT R0, R33, 0x7632, R0 ;  /* 0x0000763221007816 */ /* 0x000fc60000000000 */
        /* <DEDUP_REMOVED lines=9> */
[----:B------:R-:W2:Y:S04]  /*dc10*/  LDL.LU.64 R32, [R1+0x18] ;  /* 0x0000180001207983 */ /* 0x000ea80000300a00 */
[----:B------:R1:W-:Y:S04]  /*dc20*/  STG.E.U16 [R58.64], R45 ;  /* 0x0000002d3a007986 */ /* 0x0003e8000c101506 */
[----:B0-----:R-:W2:Y:S01]  /*dc30*/  LDL.LU R57, [R1+0x22c] ;  /* 0x00022c0001397983 */ /* 0x001ea20000300800 */
[----:B------:R-:W-:-:S03]  /*dc40*/  PRMT R3, R41, 0x7632, R3 ;  /* 0x0000763229037816 */ /* 0x000fc60000000003 */
[----:B------:R0:W-:Y:S04]  /*dc50*/  STG.E.U16 [R16.64], R0 ;  /* 0x0000000010007986 */ /* 0x0001e8000c101506 */
[----:B-1----:R-:W2:Y:S01]  /*dc60*/  LDL.LU R58, [R1+0x228] ;  /* 0x00022800013a7983 */ /* 0x002ea20000300800 */
[----:B------:R-:W-:-:S03]  /*dc70*/  PRMT R4, R45, 0x7632, R4 ;  /* 0x000076322d047816 */ /* 0x000fc60000000004 */
[----:B------:R-:W2:Y:S04]  /*dc80*/  LDL.LU.64 R36, [R1+0x20] ;  /* 0x0000200001247983 */ /* 0x000ea80000300a00 */
[----:B------:R-:W2:Y:S04]  /*dc90*/  LDL.LU R59, [R1+0x238] ;  /* 0x00023800013b7983 */ /* 0x000ea80000300800 */
[----:B0-----:R-:W2:Y:S04]  /*dca0*/  LDL.LU R16, [R1+0x230] ;  /* 0x0002300001107983 */ /* 0x001ea80000300800 */
[----:B------:R-:W2:Y:S04]  /*dcb0*/  LDL.LU.64 R40, [R1+0x28] ;  /* 0x0000280001287983 */ /* 0x000ea80000300a00 */
[----:B------:R-:W2:Y:S04]  /*dcc0*/  LDL.LU.64 R44, [R1+0x30] ;  /* 0x00003000012c7983 */ /* 0x000ea80000300a00 */
[----:B---3--:R0:W-:Y:S04]  /*dcd0*/  STG.E.U16 [R60.64], R2 ;  /* 0x000000023c007986 */ /* 0x0081e8000c101506 */
[----:B0-----:R-:W3:Y:S01]  /*dce0*/  LDL.LU.64 R60, [R1+0x240] ;  /* 0x00024000013c7983 */ /* 0x001ee20000300a00 */
[----:B------:R-:W-:-:S02]  /*dcf0*/  PRMT R5, R34, 0x7632, R5 ;  /* 0x0000763222057816 */ /* 0x000fc40000000005 */
[----:B------:R-:W-:Y:S02]  /*dd00*/  PRMT R0, R38, 0x7632, R0 ;  /* 0x0000763226007816 */ /* 0x000fe40000000000 */
[----:B------:R-:W-:Y:S02]  /*dd10*/  PRMT R6, R42, 0x7632, R6 ;  /* 0x000076322a067816 */ /* 0x000fe40000000006 */
[----:B------:R-:W-:Y:S02]  /*dd20*/  PRMT R7, R46, 0x7632, R7 ;  /* 0x000076322e077816 */ /* 0x000fe40000000007 */
[----:B------:R-:W-:Y:S02]  /*dd30*/  PRMT R24, R35, 0x7632, R24 ;  /* 0x0000763223187816 */ /* 0x000fe40000000018 */
[----:B------:R-:W-:Y:S02]  /*dd40*/  PRMT R25, R39, 0x7632, R25 ;  /* 0x0000763227197816 */ /* 0x000fe40000000019 */
[----:B------:R-:W-:-:S02]  /*dd50*/  PRMT R26, R43, 0x7632, R26 ;  /* 0x000076322b1a7816 */ /* 0x000fc4000000001a */
[----:B------:R-:W-:Y:S01]  /*dd60*/  PRMT R27, R47, 0x7632, R27 ;  /* 0x000076322f1b7816 */ /* 0x000fe2000000001b */
[----:B--2---:R-:W-:Y:S04]  /*dd70*/  STG.E.U16 [R44.64], R3 ;  /* 0x000000032c007986 */ /* 0x004fe8000c101506 */
[----:B------:R-:W-:Y:S04]  /*dd80*/  STG.E.U16 [R40.64], R4 ;  /* 0x0000000428007986 */ /* 0x000fe8000c101506 */
[----:B------:R-:W-:Y:S04]  /*dd90*/  STG.E.U16 [R36.64], R34 ;  /* 0x0000002224007986 */ /* 0x000fe8000c101506 */
[----:B------:R-:W-:Y:S04]  /*dda0*/  STG.E.U16 [R32.64], R38 ;  /* 0x0000002620007986 */ /* 0x000fe8000c101506 */
[----:B----4-:R-:W-:Y:S04]  /*ddb0*/  STG.E.U16 [R18.64], R42 ;  /* 0x0000002a12007986 */ /* 0x010fe8000c101506 */
[----:B------:R-:W-:Y:S04]  /*ddc0*/  STG.E.U16 [R10.64], R46 ;  /* 0x0000002e0a007986 */ /* 0x000fe8000c101506 */
[----:B------:R0:W-:Y:S04]  /*ddd0*/  STG.E.U16 [R8.64], R5 ;  /* 0x0000000508007986 */ /* 0x0001e8000c101506 */
[----:B0-----:R-:W0:Y:S01]  /*dde0*/  S2R R8, SR_TID.X ;  /* 0x0000000000087919 */ /* 0x001e220000002100 */
[----:B------:R-:W-:-:S05]  /*ddf0*/  FSEL R2, R58, -INF , P2 ;  /* 0xff8000003a027808 */ /* 0x000fca0001000000 */
[----:B------:R-:W-:Y:S02]  /*de00*/  FFMA R5, R2, 0.69314718246459960938, R16 ;  /* 0x3f31721802057823 */ /* 0x000fe40000000010 */
[----:B0-----:R-:W-:Y:S01]  /*de10*/  IMAD.SHL.U32 R8, R8, 0x2, RZ ;  /* 0x0000000208087824 */ /* 0x001fe200078e00ff */
[----:B---3--:R0:W-:Y:S04]  /*de20*/  STG.E.U16 [R60.64], R0 ;  /* 0x000000003c007986 */ /* 0x0081e8000c101506 */
[----:B------:R1:W-:Y:S04]  /*de30*/  STG.E.U16 [R12.64], R6 ;  /* 0x000000060c007986 */ /* 0x0003e8000c101506 */
        /* <DEDUP_REMOVED lines=8> */
[----:B------:R1:W-:Y:S01]  /*dec0*/  STG.E.U16 [R54.64], R27 ;  /* 0x0000001b36007986 */ /* 0x0003e2000c101506 */
[----:B0-----:R-:W-:-:S05]  /*ded0*/  FSEL R0, R57, -INF , P0 ;  /* 0xff80000039007808 */ /* 0x001fca0000000000 */
[----:B------:R-:W-:Y:S01]  /*dee0*/  FFMA R4, R0, 0.69314718246459960938, R59 ;  /* 0x3f31721800047823 */ /* 0x000fe2000000003b */
[----:B------:R-:W-:Y:S01]  /*def0*/  LOP3.LUT R0, R8, 0x3f8, RZ, 0xc0, !PT ;  /* 0x000003f808007812 */ /* 0x000fe200078ec0ff */
[----:B------:R-:W-:Y:S06]  /*df00*/  BAR.SYNC.DEFER_BLOCKING 0x0 ;  /* 0x0000000000007b1d */ /* 0x000fec0000010000 */
[----:B------:R1:W-:Y:S04]  /*df10*/  STS.64 [R0], R4 ;  /* 0x0000000400007388 */ /* 0x0003e80000000a00 */
[----:B------:R-:W-:Y:S06]  /*df20*/  BAR.SYNC.DEFER_BLOCKING 0x0 ;  /* 0x0000000000007b1d */ /* 0x000fec0000010000 */
[----:B------:R-:W-:Y:S05]  /*df30*/  @P1 EXIT ;  /* 0x000000000000194d */ /* 0x000fea0003800000 */
[----:B-1----:R-:W2:Y:S04]  /*df40*/  LDL.LU R59, [R1+0x11c] ;  /* 0x00011c00013b7983 */ /* 0x002ea80000300800 */
[----:B------:R-:W0:Y:S04]  /*df50*/  S2R R58, SR_CTAID.X ;  /* 0x00000000003a7919 */ /* 0x000e280000002500 */
[----:B------:R-:W0:Y:S04]  /*df60*/  S2R R16, SR_TID.X ;  /* 0x0000000000107919 */ /* 0x000e280000002100 */
[----:B------:R-:W1:Y:S01]  /*df70*/  S2R R8, SR_CTAID.Y ;  /* 0x0000000000087919 */ /* 0x000e620000002600 */
[----:B0-----:R-:W-:Y:S01]  /*df80*/  PRMT R16, R16, 0x6540, R58 ;  /* 0x0000654010107816 */ /* 0x001fe2000000003a */
[----:B-1----:R-:W-:-:S04]  /*df90*/  IMAD R0, R8, c[0x0][0x1cc], RZ ;  /* 0x0000730008007a24 */ /* 0x002fc800078e02ff */
[----:B------:R-:W-:Y:S02]  /*dfa0*/  IMAD.SHL.U32 R3, R16, 0x4, RZ ;  /* 0x0000000410037824 */ /* 0x000fe400078e00ff */
[----:B------:R-:W-:Y:S02]  /*dfb0*/  IMAD.SHL.U32 R2, R0, 0x4, RZ ;  /* 0x0000000400027824 */ /* 0x000fe400078e00ff */
[----:B------:R-:W-:-:S03]  /*dfc0*/  IMAD.HI R5, R16, 0x4, RZ ;  /* 0x0000000410057827 */ /* 0x000fc600078e02ff */
[----:B------:R-:W-:Y:S01]  /*dfd0*/  IADD3 R2, P0, P1, R3, c[0x0][0x180], R2 ;  /* 0x0000600003027a10 */ /* 0x000fe2000791e002 */
[----:B------:R-:W-:-:S05]  /*dfe0*/  IMAD.HI R0, R0, 0x4, RZ ;  /* 0x0000000400007827 */ /* 0x000fca00078e02ff */
[----:B------:R-:W-:Y:S01]  /*dff0*/  IADD3.X R3, R5, c[0x0][0x184], R0, P0, P1 ;  /* 0x0000610005037a10 */ /* 0x000fe200007e2400 */
[----:B--2---:R-:W0:Y:S04]  /*e000*/  LDS R7, [R59] ;  /* 0x000000003b077984 */ /* 0x004e280000000800 */
[----:B0-----:R-:W-:Y:S01]  /*e010*/  STG.E [R2.64], R7 ;  /* 0x0000000702007986 */ /* 0x001fe2000c101906 */
[----:B------:R-:W-:Y:S05]  /*e020*/  EXIT ;  /* 0x000000000000794d */ /* 0x000fea0003800000 */
.L_x_3:
[----:B------:R-:W-:-:S00]  /*e030*/  BRA `(.L_x_3) ;  /* 0xfffffff000007947 */ /* 0x000fc0000383ffff */
[----:B------:R-:W-:-:S00]  /*e040*/  NOP ;  /* 0x0000000000007918 */ /* 0x000fc00000000000 */
        /* <DEDUP_REMOVED lines=11> */
.L_x_4:


//--------------------- .nv.global.init           --------------------------
	.section	.nv.global.init,"aw",@progbits
.nv.global.init:
	.type		_$_str,@object
	.size		_$_str,(.L_0 - _$_str)
_$_str:
        /*0000*/ 	.byte	0x5f, 0x5f, 0x43, 0x55, 0x44, 0x41, 0x5f, 0x46, 0x54, 0x5a, 0x00
.L_0:


//--------------------- .nv.shared.attn_fwd       --------------------------
	.section	.nv.shared.attn_fwd,"aw",@nobits
	.sectionflags	@""
	.align	16
